	.target	sm_90a

	.elftype	@"ET_EXEC"


//--------------------- .note.nv.tkinfo           --------------------------
	.section	.note.nv.tkinfo,"",@"SHT_NOTE"
	.sectionflags	@"SHF_NOTE_NV_TKINFO"
	.tkinfo
        /*0018*/ 	.word	0x00000002
        /*0030*/ 	.string	""
        /*0030*/ 	.string	"ptxas"
        /*0030*/ 	.string	"Cuda compilation tools, release 13.0, V13.0.88"
        /*0030*/ 	.string	"Build cuda_13.0.r13.0/compiler.36424714_0"
        /*0030*/ 	.string	"-v  -suppress-debug-info  -lineinfo  -arch sm_90a "



//--------------------- .note.nv.cuinfo           --------------------------
	.section	.note.nv.cuinfo,"",@"SHT_NOTE"
	.sectionflags	@"SHF_NOTE_NV_CUINFO"
        /*0018*/ 	.short	0x0002
        /*001a*/ 	.short	0x005a
        /*001c*/ 	.short	0x0082
	.zero		2


//--------------------- .nv.info                  --------------------------
	.section	.nv.info,"",@"SHT_CUDA_INFO"
	.align	4


	//----- nvinfo : EIATTR_REGCOUNT
	.align		4
        /*0000*/ 	.byte	0x04, 0x2f
        /*0002*/ 	.short	(.L_1 - .L_0)
	.align		4
.L_0:
        /*0004*/ 	.word	index@(gluon_wgmma)
        /*0008*/ 	.word	0x0000005a


	//----- nvinfo : EIATTR_FRAME_SIZE
	.align		4
.L_1:
        /*000c*/ 	.byte	0x04, 0x11
        /*000e*/ 	.short	(.L_3 - .L_2)
	.align		4
.L_2:
        /*0010*/ 	.word	index@(gluon_wgmma)
        /*0014*/ 	.word	0x00000000


	//----- nvinfo : EIATTR_MIN_STACK_SIZE
	.align		4
.L_3:
        /*0018*/ 	.byte	0x04, 0x12
        /*001a*/ 	.short	(.L_5 - .L_4)
	.align		4
.L_4:
        /*001c*/ 	.word	index@(gluon_wgmma)
        /*0020*/ 	.word	0x00000000
.L_5:


//--------------------- .nv.compat                --------------------------
	.section	.nv.compat,"",@"SHT_CUDA_COMPAT_INFO"
	.align	4
        /*0000*/ 	.byte	0x02, 0x09, 0x01, 0x00, 0x02, 0x02, 0x04, 0x00, 0x02, 0x05, 0x05, 0x00, 0x03, 0x07, 0x01, 0x01
        /*0010*/ 	.byte	0x02, 0x03, 0x03, 0x00, 0x02, 0x06, 0x01, 0x00, 0x04, 0x0b, 0x08, 0x00, 0x00, 0x00, 0x00, 0x00
        /*0020*/ 	.byte	0x00, 0x00, 0x00, 0x00


//--------------------- .nv.info.gluon_wgmma      --------------------------
	.section	.nv.info.gluon_wgmma,"",@"SHT_CUDA_INFO"
	.sectionflags	@""
	.align	4


	//----- nvinfo : EIATTR_CUDA_API_VERSION
	.align		4
        /*0000*/ 	.byte	0x04, 0x37
        /*0002*/ 	.short	(.L_7 - .L_6)
.L_6:
        /*0004*/ 	.word	0x00000082


	//----- nvinfo : EIATTR_KPARAM_INFO
	.align		4
.L_7:
        /*0008*/ 	.byte	0x04, 0x17
        /*000a*/ 	.short	(.L_9 - .L_8)
.L_8:
        /*000c*/ 	.word	0x00000000
        /*0010*/ 	.short	0x000a
        /*0012*/ 	.short	0x0048
        /*0014*/ 	.byte	0x00, 0xf4, 0x21, 0x00


	//----- nvinfo : EIATTR_KPARAM_INFO
	.align		4
.L_9:
        /*0018*/ 	.byte	0x04, 0x17
        /*001a*/ 	.short	(.L_11 - .L_10)
.L_10:
        /*001c*/ 	.word	0x00000000
        /*0020*/ 	.short	0x0009
        /*0022*/ 	.short	0x0040
        /*0024*/ 	.byte	0x00, 0xf4, 0x21, 0x00


	//----- nvinfo : EIATTR_KPARAM_INFO
	.align		4
.L_11:
        /*0028*/ 	.byte	0x04, 0x17
        /*002a*/ 	.short	(.L_13 - .L_12)
.L_12:
        /*002c*/ 	.word	0x00000000
        /*0030*/ 	.short	0x0008
        /*0032*/ 	.short	0x0038
        /*0034*/ 	.byte	0x00, 0xf0, 0x21, 0x00


	//----- nvinfo : EIATTR_KPARAM_INFO
	.align		4
.L_13:
        /*0038*/ 	.byte	0x04, 0x17
        /*003a*/ 	.short	(.L_15 - .L_14)
.L_14:
        /*003c*/ 	.word	0x00000000
        /*0040*/ 	.short	0x0007
        /*0042*/ 	.short	0x0030
        /*0044*/ 	.byte	0x00, 0xf0, 0x21, 0x00


	//----- nvinfo : EIATTR_KPARAM_INFO
	.align		4
.L_15:
        /*0048*/ 	.byte	0x04, 0x17
        /*004a*/ 	.short	(.L_17 - .L_16)
.L_16:
        /*004c*/ 	.word	0x00000000
        /*0050*/ 	.short	0x0006
        /*0052*/ 	.short	0x0028
        /*0054*/ 	.byte	0x00, 0xf0, 0x21, 0x00


	//----- nvinfo : EIATTR_KPARAM_INFO
	.align		4
.L_17:
        /*0058*/ 	.byte	0x04, 0x17
        /*005a*/ 	.short	(.L_19 - .L_18)
.L_18:
        /*005c*/ 	.word	0x00000000
        /*0060*/ 	.short	0x0005
        /*0062*/ 	.short	0x0020
        /*0064*/ 	.byte	0x00, 0xf0, 0x11, 0x00


	//----- nvinfo : EIATTR_KPARAM_INFO
	.align		4
.L_19:
        /*0068*/ 	.byte	0x04, 0x17
        /*006a*/ 	.short	(.L_21 - .L_20)
.L_20:
        /*006c*/ 	.word	0x00000000
        /*0070*/ 	.short	0x0004
        /*0072*/ 	.short	0x001c
        /*0074*/ 	.byte	0x00, 0xf0, 0x11, 0x00


	//----- nvinfo : EIATTR_KPARAM_INFO
	.align		4
.L_21:
        /*0078*/ 	.byte	0x04, 0x17
        /*007a*/ 	.short	(.L_23 - .L_22)
.L_22:
        /*007c*/ 	.word	0x00000000
        /*0080*/ 	.short	0x0003
        /*0082*/ 	.short	0x0018
        /*0084*/ 	.byte	0x00, 0xf0, 0x11, 0x00


	//----- nvinfo : EIATTR_KPARAM_INFO
	.align		4
.L_23:
        /*0088*/ 	.byte	0x04, 0x17
        /*008a*/ 	.short	(.L_25 - .L_24)
.L_24:
        /*008c*/ 	.word	0x00000000
        /*0090*/ 	.short	0x0002
        /*0092*/ 	.short	0x0010
        /*0094*/ 	.byte	0x00, 0xf4, 0x21, 0x00


	//----- nvinfo : EIATTR_KPARAM_INFO
	.align		4
.L_25:
        /*0098*/ 	.byte	0x04, 0x17
        /*009a*/ 	.short	(.L_27 - .L_26)
.L_26:
        /*009c*/ 	.word	0x00000000
        /*00a0*/ 	.short	0x0001
        /*00a2*/ 	.short	0x0008
        /*00a4*/ 	.byte	0x00, 0xf4, 0x21, 0x00


	//----- nvinfo : EIATTR_KPARAM_INFO
	.align		4
.L_27:
        /*00a8*/ 	.byte	0x04, 0x17
        /*00aa*/ 	.short	(.L_29 - .L_28)
.L_28:
        /*00ac*/ 	.word	0x00000000
        /*00b0*/ 	.short	0x0000
        /*00b2*/ 	.short	0x0000
        /*00b4*/ 	.byte	0x00, 0xf4, 0x21, 0x00


	//----- nvinfo : EIATTR_SPARSE_MMA_MASK
	.align		4
.L_29:
        /*00b8*/ 	.byte	0x03, 0x50
        /*00ba*/ 	.short	0x0000


	//----- nvinfo : EIATTR_MAXREG_COUNT
	.align		4
        /*00bc*/ 	.byte	0x03, 0x1b
        /*00be*/ 	.short	0x00ff


	//----- nvinfo : EIATTR_NUM_BARRIERS
	.align		4
        /*00c0*/ 	.byte	0x02, 0x4c
        /*00c2*/ 	.byte	0x01
	.zero		1


	//----- nvinfo : EIATTR_MERCURY_ISA_VERSION
	.align		4
        /*00c4*/ 	.byte	0x03, 0x5f
        /*00c6*/ 	.short	0x0101


	//----- nvinfo : EIATTR_INT_WARP_WIDE_INSTR_OFFSETS
	.align		4
        /*00c8*/ 	.byte	0x04, 0x31
        /*00ca*/ 	.short	(.L_31 - .L_30)


	//   ....[0]....
.L_30:
        /*00cc*/ 	.word	0x00001440


	//   ....[1]....
        /*00d0*/ 	.word	0x00001460


	//   ....[2]....
        /*00d4*/ 	.word	0x00001470


	//   ....[3]....
        /*00d8*/ 	.word	0x00001480


	//   ....[4]....
        /*00dc*/ 	.word	0x00001590


	//   ....[5]....
        /*00e0*/ 	.word	0x00001960


	//   ....[6]....
        /*00e4*/ 	.word	0x00001970


	//   ....[7]....
        /*00e8*/ 	.word	0x000019e0


	//   ....[8]....
        /*00ec*/ 	.word	0x000019f0


	//   ....[9]....
        /*00f0*/ 	.word	0x00001e90


	//   ....[10]....
        /*00f4*/ 	.word	0x00001eb0


	//----- nvinfo : EIATTR_COOP_GROUP_MASK_REGIDS
	.align		4
.L_31:
        /*00f8*/ 	.byte	0x04, 0x29
        /*00fa*/ 	.short	(.L_33 - .L_32)


	//   ....[0]....
.L_32:
        /*00fc*/ 	.word	0xffffffff


	//   ....[1]....
        /*0100*/ 	.word	0xffffffff


	//   ....[2]....
        /*0104*/ 	.word	0xffffffff


	//----- nvinfo : EIATTR_COOP_GROUP_INSTR_OFFSETS
	.align		4
.L_33:
        /*0108*/ 	.byte	0x04, 0x28
        /*010a*/ 	.short	(.L_35 - .L_34)


	//   ....[0]....
.L_34:
        /*010c*/ 	.word	0x00000150


	//   ....[1]....
        /*0110*/ 	.word	0x00000720


	//   ....[2]....
        /*0114*/ 	.word	0x00000cd0


	//----- nvinfo : EIATTR_MBARRIER_INSTR_OFFSETS
	.align		4
.L_35:
        /*0118*/ 	.byte	0x04, 0x39
        /*011a*/ 	.short	(.L_37 - .L_36)


	//   ....[0]....
.L_36:
        /*011c*/ 	.word	0x000015e0
        /*0120*/ 	.word	0x000000ff
        /*0124*/ 	.word	0x00014000
        /*0128*/ 	.short	0x0100
        /*012a*/ 	.byte	0x14
	.zero		1


	//   ....[1]....
        /*012c*/ 	.word	0x00001600
        /*0130*/ 	.word	0x000000ff
        /*0134*/ 	.word	0x00014008
        /*0138*/ 	.short	0x0100
        /*013a*/ 	.byte	0x14
	.zero		1


	//   ....[2]....
        /*013c*/ 	.word	0x00001630
        /*0140*/ 	.word	0x000000ff
        /*0144*/ 	.word	0x00014010
        /*0148*/ 	.short	0x0100
        /*014a*/ 	.byte	0x14
	.zero		1


	//   ....[3]....
        /*014c*/ 	.word	0x00001650
        /*0150*/ 	.word	0x000000ff
        /*0154*/ 	.word	0x00014018
        /*0158*/ 	.short	0x0100
        /*015a*/ 	.byte	0x14
	.zero		1


	//   ....[4]....
        /*015c*/ 	.word	0x00001aa0
        /*0160*/ 	.word	0x000000ff
        /*0164*/ 	.word	0x00014000
        /*0168*/ 	.short	0x010a
        /*016a*/ 	.byte	0x12
	.zero		1


	//   ....[5]....
        /*016c*/ 	.word	0x00001df0
        /*0170*/ 	.word	0x000000ff
        /*0174*/ 	.word	0x00014000
        /*0178*/ 	.short	0x0108
        /*017a*/ 	.byte	0x14
	.zero		1


	//   ....[6]....
        /*017c*/ 	.word	0x00001f50
        /*0180*/ 	.word	0x000000ff
        /*0184*/ 	.word	0x00014008
        /*0188*/ 	.short	0x0108
        /*018a*/ 	.byte	0x14
	.zero		1


	//   ....[7]....
        /*018c*/ 	.word	0x00002030
        /*0190*/ 	.word	0x000000ff
        /*0194*/ 	.word	0x00014010
        /*0198*/ 	.short	0x0108
        /*019a*/ 	.byte	0x14
	.zero		1


	//   ....[8]....
        /*019c*/ 	.word	0x000020b0
        /*01a0*/ 	.word	0x000000ff
        /*01a4*/ 	.word	0x00014018
        /*01a8*/ 	.short	0x0108
        /*01aa*/ 	.byte	0x14
	.zero		1


	//   ....[9]....
        /*01ac*/ 	.word	0x000021c0
        /*01b0*/ 	.word	0x000000ff
        /*01b4*/ 	.word	0x00014000
        /*01b8*/ 	.short	0x010a
        /*01ba*/ 	.byte	0x12
	.zero		1


	//----- nvinfo : EIATTR_NUM_MBARRIERS
	.align		4
.L_37:
        /*01bc*/ 	.byte	0x03, 0x38
        /*01be*/ 	.short	0x0004


	//----- nvinfo : EIATTR_EXIT_INSTR_OFFSETS
	.align		4
        /*01c0*/ 	.byte	0x04, 0x1c
        /*01c2*/ 	.short	(.L_39 - .L_38)


	//   ....[0]....
.L_38:
        /*01c4*/ 	.word	0x000021b0


	//----- nvinfo : EIATTR_REQNTID
	.align		4
.L_39:
        /*01c8*/ 	.byte	0x04, 0x10
        /*01ca*/ 	.short	(.L_41 - .L_40)
.L_40:
        /*01cc*/ 	.word	0x00000100
        /*01d0*/ 	.word	0x00000001
        /*01d4*/ 	.word	0x00000001


	//----- nvinfo : EIATTR_CRS_STACK_SIZE
	.align		4
.L_41:
        /*01d8*/ 	.byte	0x04, 0x1e
        /*01da*/ 	.short	(.L_43 - .L_42)
.L_42:
        /*01dc*/ 	.word	0x00000000


	//----- nvinfo : EIATTR_CBANK_PARAM_SIZE
	.align		4
.L_43:
        /*01e0*/ 	.byte	0x03, 0x19
        /*01e2*/ 	.short	0x0050


	//----- nvinfo : EIATTR_PARAM_CBANK
	.align		4
        /*01e4*/ 	.byte	0x04, 0x0a
        /*01e6*/ 	.short	(.L_45 - .L_44)
	.align		4
.L_44:
        /*01e8*/ 	.word	index@(.nv.constant0.gluon_wgmma)
        /*01ec*/ 	.short	0x0210
        /*01ee*/ 	.short	0x0050


	//----- nvinfo : EIATTR_SW_WAR
	.align		4
.L_45:
        /*01f0*/ 	.byte	0x04, 0x36
        /*01f2*/ 	.short	(.L_47 - .L_46)
.L_46:
        /*01f4*/ 	.word	0x00000008
.L_47:


//--------------------- .nv.callgraph             --------------------------
	.section	.nv.callgraph,"",@"SHT_CUDA_CALLGRAPH"
	.align	4
	.sectionentsize	8
	.align		4
        /*0000*/ 	.word	0x00000000
	.align		4
        /*0004*/ 	.word	0xffffffff
	.align		4
        /*0008*/ 	.word	0x00000000
	.align		4
        /*000c*/ 	.word	0xfffffffe
	.align		4
        /*0010*/ 	.word	0x00000000
	.align		4
        /*0014*/ 	.word	0xfffffffd
	.align		4
        /*0018*/ 	.word	0x00000000
	.align		4
        /*001c*/ 	.word	0xfffffffc


//--------------------- .text.gluon_wgmma         --------------------------
	.section	.text.gluon_wgmma,"ax",@progbits
	.align	128
        .global         gluon_wgmma
        .type           gluon_wgmma,@function
        .size           gluon_wgmma,(.L_x_52 - gluon_wgmma)
        .other          gluon_wgmma,@"STO_CUDA_ENTRY STV_DEFAULT"
gluon_wgmma:
.text.gluon_wgmma:
[----:B------:R-:W-:Y:S01]  /*0000*/  LDC R1, c[0x0][0x28] ;  /* 0x00000a00ff017b82 */ /* 0x000fe20000000800 */
[----:B------:R-:W1:Y:S07]  /*0010*/  S2R R0, SR_TID.X ;  /* 0x0000000000007919 */ /* 0x000e6e0000002100 */
[----:B------:R-:W2:Y:S01]  /*0020*/  S2UR UR4, SR_CgaCtaId ;  /* 0x00000000000479c3 */ /* 0x000ea20000008800 */
[----:B------:R-:W-:Y:S01]  /*0030*/  UMOV UR20, 0x400 ;  /* 0x0000040000147882 */ /* 0x000fe20000000000 */
[----:B------:R-:W-:Y:S01]  /*0040*/  ULDC UR6, c[0x0][0xc] ;  /* 0x0000030000067ab9 */ /* 0x000fe20000000800 */
[----:B------:R-:W-:Y:S01]  /*0050*/  ULDC.64 UR32, c[0x0][0x250] ;  /* 0x0000940000207ab9 */ /* 0x000fe20000000a00 */
[----:B------:R-:W-:Y:S04]  /*0060*/  BSSY B0, `(.L_x_0) ;  /* 0x000001f000007945 */ /* 0x000fe80003800000 */
[----:B------:R-:W3:Y:S08]  /*0070*/  LDC R3, c[0x0][0x228] ;  /* 0x00008a00ff037b82 */ /* 0x000ef00000000800 */
[----:B------:R-:W4:Y:S08]  /*0080*/  LDC R10, c[0x0][0x230] ;  /* 0x00008c00ff0a7b82 */ /* 0x000f300000000800 */
[----:B------:R-:W-:Y:S01]  /*0090*/  S2UR UR34, SR_CTAID.Y ;  /* 0x00000000002279c3 */ /* 0x000fe20000002600 */
[----:B--2---:R-:W-:-:S03]  /*00a0*/  ULEA UR20, UR4, UR20, 0x18 ;  /* 0x0000001404147291 */ /* 0x004fc6000f8ec03f */
[----:B------:R-:W-:Y:S01]  /*00b0*/  ULDC UR4, c[0x0][0x10] ;  /* 0x0000040000047ab9 */ /* 0x000fe20000000800 */
[----:B-1----:R-:W-:-:S03]  /*00c0*/  LOP3.LUT R2, R0, 0xff, RZ, 0xc0, !PT ;  /* 0x000000ff00027812 */ /* 0x002fc600078ec0ff */
[----:B------:R-:W1:Y:S01]  /*00d0*/  S2UR UR5, SR_CTAID.Z ;  /* 0x00000000000579c3 */ /* 0x000e620000002700 */
[----:B---3--:R-:W-:Y:S01]  /*00e0*/  VIADD R3, R3, 0xffffffff ;  /* 0xffffffff03037836 */ /* 0x008fe20000000000 */
[C---:B------:R-:W-:Y:S02]  /*00f0*/  ISETP.GE.U32.AND P0, PT, R2.reuse, 0x20, PT ;  /* 0x000000200200780c */ /* 0x040fe40003f06070 */
[C---:B------:R-:W-:Y:S02]  /*0100*/  ISETP.NE.U32.AND P2, PT, R2.reuse, RZ, PT ;  /* 0x000000ff0200720c */ /* 0x040fe40003f45070 */
[----:B------:R-:W-:Y:S02]  /*0110*/  LEA R11, R2, UR20, 0x2 ;  /* 0x00000014020b7c11 */ /* 0x000fe4000f8e10ff */
[----:B------:R-:W2:Y:S01]  /*0120*/  S2UR UR23, SR_CTAID.X ;  /* 0x00000000001779c3 */ /* 0x000ea20000002500 */
[----:B----4-:R-:W-:-:S06]  /*0130*/  VIADD R12, R10, 0xffffffff ;  /* 0xffffffff0a0c7836 */ /* 0x010fcc0000000000 */
[----:B------:R3:W-:Y:S01]  /*0140*/  @!P0 STS [R11], RZ ;  /* 0x000000ff0b008388 */ /* 0x0007e20000000800 */
[----:B------:R-:W-:-:S03]  /*0150*/  NOP ;  /* 0x0000000000007918 */ /* 0x000fc60000000000 */
[----:B------:R3:W-:Y:S01]  /*0160*/  @!P2 STS [UR20+0x24], R3 ;  /* 0x00002403ff00a988 */ /* 0x0007e20008000814 */
[----:B-1----:R-:W-:-:S03]  /*0170*/  UIMAD UR4, UR5, UR4, UR34 ;  /* 0x00000004050472a4 */ /* 0x002fc6000f8e0222 */
[----:B------:R3:W-:Y:S01]  /*0180*/  @!P2 STS [UR20+0x20], R12 ;  /* 0x0000200cff00a988 */ /* 0x0007e20008000814 */
[----:B--2---:R-:W-:-:S04]  /*0190*/  UIMAD UR4, UR4, UR6, UR23 ;  /* 0x00000006040472a4 */ /* 0x004fc8000f8e0217 */
[----:B------:R-:W-:-:S03]  /*01a0*/  UIMAD UR5, UR4, 0x180, URZ ;  /* 0x00000180040578a4 */ /* 0x000fc6000f8e023f */
[----:B------:R-:W-:Y:S01]  /*01b0*/  UMOV UR4, URZ ;  /* 0x0000003f00047c82 */ /* 0x000fe20008000000 */
[----:B------:R-:W-:-:S04]  /*01c0*/  UIADD3 UR28, UP0, UR5, UR32, URZ ;  /* 0x00000020051c7290 */ /* 0x000fc8000ff1e03f */
[----:B------:R-:W-:Y:S01]  /*01d0*/  ULEA.HI.X.SX32 UR29, UR5, UR33, 0x1, UP0 ;  /* 0x00000021051d7291 */ /* 0x000fe200080f0e3f */
[----:B---3--:R-:W-:Y:S11]  /*01e0*/  @P2 BRA `(.L_x_1) ;  /* 0x0000000000182947 */ /* 0x008ff60003800000 */
[----:B------:R-:W1:Y:S01]  /*01f0*/  LDS R4, [UR20+0x8] ;  /* 0x00000814ff047984 */ /* 0x000e620008000800 */
[----:B------:R-:W2:Y:S01]  /*0200*/  LDC.64 R6, c[0x0][0x210] ;  /* 0x00008400ff067b82 */ /* 0x000ea20000000a00 */
[----:B------:R-:W-:Y:S02]  /*0210*/  IMAD.MOV.U32 R5, RZ, RZ, 0x70 ;  /* 0x00000070ff057424 */ /* 0x000fe400078e00ff */
[----:B--2---:R2:W-:Y:S03]  /*0220*/  STS.64 [UR20], R6 ;  /* 0x00000006ff007988 */ /* 0x0045e60008000a14 */
[----:B-1----:R-:W-:-:S05]  /*0230*/  LOP3.LUT R4, R4, 0x10, R5, 0xd8, !PT ;  /* 0x0000001004047812 */ /* 0x002fca00078ed805 */
[----:B------:R2:W-:Y:S02]  /*0240*/  STS [UR20+0x8], R4 ;  /* 0x00000804ff007988 */ /* 0x0005e40008000814 */
.L_x_1:
[----:B------:R-:W-:Y:S05]  /*0250*/  BSYNC B0 ;  /* 0x0000000000007941 */ /* 0x000fea0003800000 */
.L_x_0:
[----:B------:R-:W-:Y:S04]  /*0260*/  BSSY B0, `(.L_x_2) ;  /* 0x000000a000007945 */ /* 0x000fe80003800000 */
[----:B------:R-:W-:Y:S05]  /*0270*/  @P2 BRA `(.L_x_3) ;  /* 0x0000000000202947 */ /* 0x000fea0003800000 */
[----:B--2---:R-:W1:Y:S01]  /*0280*/  LDS R4, [UR20+0x34] ;  /* 0x00003414ff047984 */ /* 0x004e620008000800 */
[----:B------:R-:W-:Y:S02]  /*0290*/  IMAD.MOV.U32 R5, RZ, RZ, 0x1f000000 ;  /* 0x1f000000ff057424 */ /* 0x000fe400078e00ff */
[----:B------:R-:W-:Y:S01]  /*02a0*/  @!P2 IMAD.MOV.U32 R6, RZ, RZ, 0xff ;  /* 0x000000ffff06a424 */ /* 0x000fe200078e00ff */
[----:B------:R-:W2:Y:S02]  /*02b0*/  @!P2 LDS R7, [UR20+0x38] ;  /* 0x00003814ff07a984 */ /* 0x000ea40008000800 */
[----:B-1----:R-:W-:Y:S02]  /*02c0*/  LOP3.LUT R4, R4, 0xff000000, R5, 0xb8, !PT ;  /* 0xff00000004047812 */ /* 0x002fe400078eb805 */
[----:B--2---:R-:W-:-:S03]  /*02d0*/  @!P2 LOP3.LUT R5, R7, 0xff, R6, 0xb8, !PT ;  /* 0x000000ff0705a812 */ /* 0x004fc600078eb806 */
[----:B------:R1:W-:Y:S04]  /*02e0*/  STS [UR20+0x34], R4 ;  /* 0x00003404ff007988 */ /* 0x0003e80008000814 */
[----:B------:R1:W-:Y:S02]  /*02f0*/  @!P2 STS [UR20+0x38], R5 ;  /* 0x00003805ff00a988 */ /* 0x0003e40008000814 */
.L_x_3:
[----:B------:R-:W-:Y:S05]  /*0300*/  BSYNC B0 ;  /* 0x0000000000007941 */ /* 0x000fea0003800000 */
.L_x_2:
[----:B------:R-:W-:Y:S04]  /*0310*/  BSSY B0, `(.L_x_4) ;  /* 0x000000e000007945 */ /* 0x000fe80003800000 */
[----:B------:R-:W-:Y:S05]  /*0320*/  @P2 BRA `(.L_x_5) ;  /* 0x0000000000302947 */ /* 0x000fea0003800000 */
[----:B-1----:R-:W1:Y:S01]  /*0330*/  LDS R5, [UR20+0x34] ;  /* 0x00003414ff057984 */ /* 0x002e620008000800 */
[----:B--2---:R-:W2:Y:S03]  /*0340*/  LDC.64 R6, c[0x0][0x238] ;  /* 0x00008e00ff067b82 */ /* 0x004ea60000000a00 */
[----:B------:R-:W3:Y:S01]  /*0350*/  LDS R4, [UR20+0x1c] ;  /* 0x00001c14ff047984 */ /* 0x000ee20008000800 */
[C---:B--2---:R-:W-:Y:S01]  /*0360*/  SHF.L.U64.HI R7, R6.reuse, 0x1, R7 ;  /* 0x0000000106077819 */ /* 0x044fe20000010207 */
[----:B------:R-:W-:-:S03]  /*0370*/  IMAD.SHL.U32 R6, R6, 0x2, RZ ;  /* 0x0000000206067824 */ /* 0x000fc600078e00ff */
[--C-:B------:R-:W-:Y:S02]  /*0380*/  SHF.R.U32.HI R9, RZ, 0x4, R7.reuse ;  /* 0x00000004ff097819 */ /* 0x100fe40000011607 */
[----:B------:R-:W-:-:S05]  /*0390*/  SHF.R.U64 R6, R6, 0x4, R7 ;  /* 0x0000000406067819 */ /* 0x000fca0000001207 */
[----:B------:R4:W-:Y:S01]  /*03a0*/  STS [UR20+0xc], R6 ;  /* 0x00000c06ff007988 */ /* 0x0009e20008000814 */
[----:B-1----:R-:W-:Y:S02]  /*03b0*/  LOP3.LUT R5, R5, 0x7, RZ, 0xb8, !PT ;  /* 0x0000000705057812 */ /* 0x002fe400078eb8ff */
[----:B---3--:R-:W-:-:S03]  /*03c0*/  LOP3.LUT R4, R4, 0xf, R9, 0xb8, !PT ;  /* 0x0000000f04047812 */ /* 0x008fc600078eb809 */
[----:B------:R4:W-:Y:S04]  /*03d0*/  STS [UR20+0x34], R5 ;  /* 0x00003405ff007988 */ /* 0x0009e80008000814 */
[----:B------:R4:W-:Y:S02]  /*03e0*/  STS [UR20+0x1c], R4 ;  /* 0x00001c04ff007988 */ /* 0x0009e40008000814 */
.L_x_5:
[----:B------:R-:W-:Y:S05]  /*03f0*/  BSYNC B0 ;  /* 0x0000000000007941 */ /* 0x000fea0003800000 */
.L_x_4:
[----:B------:R-:W-:Y:S04]  /*0400*/  BSSY B1, `(.L_x_6) ;  /* 0x000001a000017945 */ /* 0x000fe80003800000 */
[----:B------:R-:W-:Y:S04]  /*0410*/  BSSY B0, `(.L_x_7) ;  /* 0x0000015000007945 */ /* 0x000fe80003800000 */
[----:B------:R-:W-:Y:S05]  /*0420*/  @P2 BRA `(.L_x_8) ;  /* 0x0000000000202947 */ /* 0x000fea0003800000 */
[----:B-12-4-:R-:W1:Y:S02]  /*0430*/  LDS R4, [UR20+0x34] ;  /* 0x00003414ff047984 */ /* 0x016e640008000800 */
[----:B-1----:R-:W-:-:S05]  /*0440*/  LOP3.LUT R4, R4, 0x38, RZ, 0xb8, !PT ;  /* 0x0000003804047812 */ /* 0x002fca00078eb8ff */
[----:B------:R1:W-:Y:S01]  /*0450*/  STS [UR20+0x34], R4 ;  /* 0x00003404ff007988 */ /* 0x0003e20008000814 */
[----:B------:R-:W-:Y:S05]  /*0460*/  @P2 BRA `(.L_x_9) ;  /* 0x0000000000202947 */ /* 0x000fea0003800000 */
[----:B-1----:R-:W1:Y:S01]  /*0470*/  LDS R4, [UR20+0x8] ;  /* 0x00000814ff047984 */ /* 0x002e620008000800 */
[----:B------:R-:W-:-:S05]  /*0480*/  IMAD.MOV.U32 R5, RZ, RZ, 0x780 ;  /* 0x00000780ff057424 */ /* 0x000fca00078e00ff */
[----:B-1----:R-:W-:-:S05]  /*0490*/  LOP3.LUT R4, R4, 0x300, R5, 0xd8, !PT ;  /* 0x0000030004047812 */ /* 0x002fca00078ed805 */
[----:B------:R3:W-:Y:S02]  /*04a0*/  STS [UR20+0x8], R4 ;  /* 0x00000804ff007988 */ /* 0x0007e40008000814 */
.L_x_8:
[----:B------:R-:W-:Y:S05]  /*04b0*/  @P2 BRA `(.L_x_10) ;  /* 0x0000000000282947 */ /* 0x000fea0003800000 */
[----:B-1234-:R-:W1:Y:S02]  /*04c0*/  LDS R4, [UR20+0x8] ;  /* 0x00000814ff047984 */ /* 0x01ee640008000800 */
[----:B-1----:R-:W-:-:S05]  /*04d0*/  LOP3.LUT R4, R4, 0x1800, RZ, 0xb8, !PT ;  /* 0x0000180004047812 */ /* 0x002fca00078eb8ff */
[----:B------:R2:W-:Y:S02]  /*04e0*/  STS [UR20+0x8], R4 ;  /* 0x00000804ff007988 */ /* 0x0005e40008000814 */
.L_x_9:
[----:B------:R-:W-:Y:S05]  /*04f0*/  @P2 BREAK B0 ;  /* 0x0000000000002942 */ /* 0x000fea0003800000 */
[----:B------:R-:W-:Y:S05]  /*0500*/  @P2 BRA `(.L_x_11) ;  /* 0x0000000000242947 */ /* 0x000fea0003800000 */
[----:B------:R-:W3:Y:S01]  /*0510*/  LDS R5, [UR20+0x8] ;  /* 0x00000814ff057984 */ /* 0x000ee20008000800 */
[----:B-12---:R-:W-:-:S05]  /*0520*/  IMAD.MOV.U32 R4, RZ, RZ, 0x6000 ;  /* 0x00006000ff047424 */ /* 0x006fca00078e00ff */
[----:B---3--:R-:W-:-:S04]  /*0530*/  LOP3.LUT R4, R5, 0x4000, R4, 0xd8, !PT ;  /* 0x0000400005047812 */ /* 0x008fc800078ed804 */
[----:B------:R-:W-:-:S05]  /*0540*/  LOP3.LUT R4, R4, 0x400000, RZ, 0xb8, !PT ;  /* 0x0040000004047812 */ /* 0x000fca00078eb8ff */
[----:B------:R5:W-:Y:S02]  /*0550*/  STS [UR20+0x8], R4 ;  /* 0x00000804ff007988 */ /* 0x000be40008000814 */
.L_x_10:
[----:B------:R-:W-:Y:S05]  /*0560*/  BSYNC B0 ;  /* 0x0000000000007941 */ /* 0x000fea0003800000 */
.L_x_7:
[----:B-12345:R-:W1:Y:S02]  /*0570*/  @!P2 LDS R4, [UR20+0x8] ;  /* 0x00000814ff04a984 */ /* 0x03ee640008000800 */
[----:B-1----:R-:W-:-:S05]  /*0580*/  @!P2 LOP3.LUT R4, R4, 0x8000, RZ, 0xb8, !PT ;  /* 0x000080000404a812 */ /* 0x002fca00078eb8ff */
[----:B------:R3:W-:Y:S02]  /*0590*/  @!P2 STS [UR20+0x8], R4 ;  /* 0x00000804ff00a988 */ /* 0x0007e40008000814 */
.L_x_11:
[----:B------:R-:W-:Y:S05]  /*05a0*/  BSYNC B1 ;  /* 0x0000000000017941 */ /* 0x000fea0003800000 */
.L_x_6:
[----:B------:R-:W-:Y:S05]  /*05b0*/  WARPSYNC.ALL ;  /* 0x0000000000007948 */ /* 0x000fea0003800000 */
[----:B------:R-:W4:Y:S02]  /*05c0*/  LDC R6, c[0x0][0x22c] ;  /* 0x00008b00ff067b82 */ /* 0x000f240000000800 */
[----:B----4-:R-:W-:Y:S01]  /*05d0*/  VIADD R6, R6, 0xffffffff ;  /* 0xffffffff06067836 */ /* 0x010fe20000000000 */
[----:B------:R-:W-:Y:S06]  /*05e0*/  @P0 BRA `(.L_x_12) ;  /* 0x0000000000280947 */ /* 0x000fec0003800000 */
[----:B-123--:R-:W1:Y:S01]  /*05f0*/  S2R R4, SR_LANEID ;  /* 0x0000000000047919 */ /* 0x00ee620000000000 */
[----:B------:R-:W-:Y:S05]  /*0600*/  WARPSYNC.ALL ;  /* 0x0000000000007948 */ /* 0x000fea0003800000 */
[----:B-1----:R-:W-:-:S05]  /*0610*/  IMAD.SHL.U32 R7, R4, 0x4, RZ ;  /* 0x0000000404077824 */ /* 0x002fca00078e00ff */
[----:B------:R-:W1:Y:S01]  /*0620*/  LDS R9, [R7+UR20] ;  /* 0x0000001407097984 */ /* 0x000e620008000800 */
[----:B------:R-:W-:-:S05]  /*0630*/  IADD3 R4, P1, R7, UR28, RZ ;  /* 0x0000001c07047c10 */ /* 0x000fca000ff3e0ff */
[----:B------:R-:W-:-:S05]  /*0640*/  IMAD.X R5, RZ, RZ, UR29, P1 ;  /* 0x0000001dff057e24 */ /* 0x000fca00088e06ff */
[----:B-1----:R4:W5:Y:S01]  /*0650*/  ATOMG.E.EXCH.STRONG.GPU PT, RZ, [R4], R9 ;  /* 0x0000000904ff73a8 */ /* 0x00296200041ee100 */
[----:B------:R-:W-:-:S04]  /*0660*/  DEPBAR {5,4,3,2,1,0} ;  /* 0x0000003f0000791a */ /* 0x000fc80000000000 */
[----:B------:R4:W-:Y:S01]  /*0670*/  UTMACCTL.IV [UR28] ;  /* 0x000000001c0079b9 */ /* 0x0009e20008000000 */
[----:B------:R-:W-:Y:S01]  /*0680*/  NOP ;  /* 0x0000000000007918 */ /* 0x000fe20000000000 */
.L_x_12:
[----:B------:R-:W-:Y:S05]  /*0690*/  @P0 BRA `(.L_x_13) ;  /* 0x00000000000c0947 */ /* 0x000fea0003800000 */
[----:B------:R0:W-:Y:S01]  /*06a0*/  UTMACMDFLUSH ;  /* 0x00000000000079b7 */ /* 0x0001e20000000000 */
[----:B------:R-:W-:Y:S05]  /*06b0*/  @P0 BRA `(.L_x_13) ;  /* 0x0000000000040947 */ /* 0x000fea0003800000 */
[----:B------:R-:W-:-:S04]  /*06c0*/  DEPBAR.LE SB0, 0x0 ;  /* 0x000080000000791a */ /* 0x000fc80000000000 */
.L_x_13:
[----:B------:R-:W-:Y:S05]  /*06d0*/  WARPSYNC.ALL ;  /* 0x0000000000007948 */ /* 0x000fea0003800000 */
[----:B-----5:R-:W-:Y:S06]  /*06e0*/  BAR.SYNC.DEFER_BLOCKING 0x0 ;  /* 0x0000000000007b1d */ /* 0x020fec0000010000 */
[----:B------:R-:W-:Y:S02]  /*06f0*/  BSSY B1, `(.L_x_14) ;  /* 0x000000b000017945 */ /* 0x000fe40003800000 */
[----:B------:R-:W-:Y:S06]  /*0700*/  BAR.SYNC.DEFER_BLOCKING 0x0 ;  /* 0x0000000000007b1d */ /* 0x000fec0000010000 */
[----:B------:R5:W-:Y:S01]  /*0710*/  @!P0 STS [R11], RZ ;  /* 0x000000ff0b008388 */ /* 0x000be20000000800 */
[----:B------:R-:W-:Y:S01]  /*0720*/  NOP ;  /* 0x0000000000007918 */ /* 0x000fe20000000000 */
[----:B------:R-:W-:Y:S05]  /*0730*/  @P2 BRA `(.L_x_15) ;  /* 0x0000000000182947 */ /* 0x000fea0003800000 */
[----:B-1234-:R-:W1:Y:S01]  /*0740*/  LDS R4, [UR20+0x8] ;  /* 0x00000814ff047984 */ /* 0x01ee620008000800 */
[----:B------:R-:W2:Y:S01]  /*0750*/  LDC.64 R8, c[0x0][0x218] ;  /* 0x00008600ff087b82 */ /* 0x000ea20000000a00 */
[----:B------:R-:W-:Y:S02]  /*0760*/  IMAD.MOV.U32 R5, RZ, RZ, 0x70 ;  /* 0x00000070ff057424 */ /* 0x000fe400078e00ff */
[----:B--2---:R2:W-:Y:S03]  /*0770*/  STS.64 [UR20], R8 ;  /* 0x00000008ff007988 */ /* 0x0045e60008000a14 */
[----:B-1----:R-:W-:-:S05]  /*0780*/  LOP3.LUT R4, R4, 0x10, R5, 0xd8, !PT ;  /* 0x0000001004047812 */ /* 0x002fca00078ed805 */
[----:B------:R2:W-:Y:S02]  /*0790*/  STS [UR20+0x8], R4 ;  /* 0x00000804ff007988 */ /* 0x0005e40008000814 */
.L_x_15:
[----:B----4-:R-:W-:Y:S05]  /*07a0*/  BSYNC B1 ;  /* 0x0000000000017941 */ /* 0x010fea0003800000 */
.L_x_14:
[----:B------:R-:W-:Y:S04]  /*07b0*/  BSSY B1, `(.L_x_16) ;  /* 0x000000a000017945 */ /* 0x000fe80003800000 */
[----:B------:R-:W-:Y:S05]  /*07c0*/  @P2 BRA `(.L_x_17) ;  /* 0x0000000000202947 */ /* 0x000fea0003800000 */
[----:B-123--:R-:W1:Y:S01]  /*07d0*/  LDS R4, [UR20+0x34] ;  /* 0x00003414ff047984 */ /* 0x00ee620008000800 */
[----:B------:R-:W-:Y:S02]  /*07e0*/  IMAD.MOV.U32 R5, RZ, RZ, 0x3f000000 ;  /* 0x3f000000ff057424 */ /* 0x000fe400078e00ff */
[----:B------:R-:W-:Y:S01]  /*07f0*/  @!P2 IMAD.MOV.U32 R7, RZ, RZ, 0x1f ;  /* 0x0000001fff07a424 */ /* 0x000fe200078e00ff */
[----:B------:R-:W2:Y:S02]  /*0800*/  @!P2 LDS R8, [UR20+0x38] ;  /* 0x00003814ff08a984 */ /* 0x000ea40008000800 */
[----:B-1----:R-:W-:Y:S02]  /*0810*/  LOP3.LUT R4, R4, 0xff000000, R5, 0xb8, !PT ;  /* 0xff00000004047812 */ /* 0x002fe400078eb805 */
[----:B--2---:R-:W-:-:S03]  /*0820*/  @!P2 LOP3.LUT R5, R8, 0xff, R7, 0xb8, !PT ;  /* 0x000000ff0805a812 */ /* 0x004fc600078eb807 */
[----:B------:R4:W-:Y:S04]  /*0830*/  STS [UR20+0x34], R4 ;  /* 0x00003404ff007988 */ /* 0x0009e80008000814 */
[----:B------:R4:W-:Y:S02]  /*0840*/  @!P2 STS [UR20+0x38], R5 ;  /* 0x00003805ff00a988 */ /* 0x0009e40008000814 */
.L_x_17:
[----:B------:R-:W-:Y:S05]  /*0850*/  BSYNC B1 ;  /* 0x0000000000017941 */ /* 0x000fea0003800000 */
.L_x_16:
[----:B------:R-:W-:Y:S04]  /*0860*/  BSSY B1, `(.L_x_18) ;  /* 0x0000004000017945 */ /* 0x000fe80003800000 */
[----:B------:R-:W-:Y:S05]  /*0870*/  @P2 BRA `(.L_x_19) ;  /* 0x0000000000082947 */ /* 0x000fea0003800000 */
[----:B------:R1:W-:Y:S04]  /*0880*/  STS [UR20+0x24], R12 ;  /* 0x0000240cff007988 */ /* 0x0003e80008000814 */
[----:B------:R1:W-:Y:S02]  /*0890*/  STS [UR20+0x20], R6 ;  /* 0x00002006ff007988 */ /* 0x0003e40008000814 */
.L_x_19:
[----:B------:R-:W-:Y:S05]  /*08a0*/  BSYNC B1 ;  /* 0x0000000000017941 */ /* 0x000fea0003800000 */
.L_x_18:
[----:B------:R-:W-:Y:S04]  /*08b0*/  BSSY B1, `(.L_x_20) ;  /* 0x000000e000017945 */ /* 0x000fe80003800000 */
[----:B------:R-:W-:Y:S05]  /*08c0*/  @P2 BRA `(.L_x_21) ;  /* 0x0000000000302947 */ /* 0x000fea0003800000 */
[----:B----4-:R-:W4:Y:S01]  /*08d0*/  LDS R5, [UR20+0x34] ;  /* 0x00003414ff057984 */ /* 0x010f220008000800 */
[----:B-1----:R-:W1:Y:S03]  /*08e0*/  LDC.64 R12, c[0x0][0x240] ;  /* 0x00009000ff0c7b82 */ /* 0x002e660000000a00 */
[----:B--23--:R-:W2:Y:S01]  /*08f0*/  LDS R4, [UR20+0x1c] ;  /* 0x00001c14ff047984 */ /* 0x00cea20008000800 */
[C---:B-1----:R-:W-:Y:S01]  /*0900*/  SHF.L.U64.HI R8, R12.reuse, 0x1, R13 ;  /* 0x000000010c087819 */ /* 0x042fe2000001020d */
[----:B------:R-:W-:-:S03]  /*0910*/  IMAD.SHL.U32 R7, R12, 0x2, RZ ;  /* 0x000000020c077824 */ /* 0x000fc600078e00ff */
[--C-:B------:R-:W-:Y:S02]  /*0920*/  SHF.R.U32.HI R9, RZ, 0x4, R8.reuse ;  /* 0x00000004ff097819 */ /* 0x100fe40000011608 */
[----:B------:R-:W-:-:S05]  /*0930*/  SHF.R.U64 R7, R7, 0x4, R8 ;  /* 0x0000000407077819 */ /* 0x000fca0000001208 */
[----:B------:R1:W-:Y:S01]  /*0940*/  STS [UR20+0xc], R7 ;  /* 0x00000c07ff007988 */ /* 0x0003e20008000814 */
[----:B----4-:R-:W-:Y:S02]  /*0950*/  LOP3.LUT R5, R5, 0x7, RZ, 0xb8, !PT ;  /* 0x0000000705057812 */ /* 0x010fe400078eb8ff */
[----:B--2---:R-:W-:-:S03]  /*0960*/  LOP3.LUT R4, R4, 0xf, R9, 0xb8, !PT ;  /* 0x0000000f04047812 */ /* 0x004fc600078eb809 */
[----:B------:R1:W-:Y:S04]  /*0970*/  STS [UR20+0x34], R5 ;  /* 0x00003405ff007988 */ /* 0x0003e80008000814 */
[----:B------:R1:W-:Y:S02]  /*0980*/  STS [UR20+0x1c], R4 ;  /* 0x00001c04ff007988 */ /* 0x0003e40008000814 */
.L_x_21:
[----:B------:R-:W-:Y:S05]  /*0990*/  BSYNC B1 ;  /* 0x0000000000017941 */ /* 0x000fea0003800000 */
.L_x_20:
[----:B------:R-:W-:Y:S04]  /*09a0*/  BSSY B2, `(.L_x_22) ;  /* 0x000001a000027945 */ /* 0x000fe80003800000 */
[----:B------:R-:W-:Y:S04]  /*09b0*/  BSSY B1, `(.L_x_23) ;  /* 0x0000015000017945 */ /* 0x000fe80003800000 */
[----:B------:R-:W-:Y:S05]  /*09c0*/  @P2 BRA `(.L_x_24) ;  /* 0x0000000000202947 */ /* 0x000fea0003800000 */
[----:B-1234-:R-:W1:Y:S02]  /*09d0*/  LDS R4, [UR20+0x34] ;  /* 0x00003414ff047984 */ /* 0x01ee640008000800 */
[----:B-1----:R-:W-:-:S05]  /*09e0*/  LOP3.LUT R4, R4, 0x38, RZ, 0xb8, !PT ;  /* 0x0000003804047812 */ /* 0x002fca00078eb8ff */
[----:B------:R1:W-:Y:S01]  /*09f0*/  STS [UR20+0x34], R4 ;  /* 0x00003404ff007988 */ /* 0x0003e20008000814 */
[----:B------:R-:W-:Y:S05]  /*0a00*/  @P2 BRA `(.L_x_25) ;  /* 0x0000000000202947 */ /* 0x000fea0003800000 */
[----:B-1----:R-:W1:Y:S01]  /*0a10*/  LDS R4, [UR20+0x8] ;  /* 0x00000814ff047984 */ /* 0x002e620008000800 */
[----:B------:R-:W-:-:S05]  /*0a20*/  IMAD.MOV.U32 R5, RZ, RZ, 0x780 ;  /* 0x00000780ff057424 */ /* 0x000fca00078e00ff */
[----:B-1----:R-:W-:-:S05]  /*0a30*/  LOP3.LUT R4, R4, 0x300, R5, 0xd8, !PT ;  /* 0x0000030004047812 */ /* 0x002fca00078ed805 */
[----:B------:R1:W-:Y:S02]  /*0a40*/  STS [UR20+0x8], R4 ;  /* 0x00000804ff007988 */ /* 0x0003e40008000814 */
.L_x_24:
[----:B------:R-:W-:Y:S05]  /*0a50*/  @P2 BRA `(.L_x_26) ;  /* 0x0000000000282947 */ /* 0x000fea0003800000 */
[----:B-1234-:R-:W1:Y:S02]  /*0a60*/  LDS R4, [UR20+0x8] ;  /* 0x00000814ff047984 */ /* 0x01ee640008000800 */
[----:B-1----:R-:W-:-:S05]  /*0a70*/  LOP3.LUT R4, R4, 0x1800, RZ, 0xb8, !PT ;  /* 0x0000180004047812 */ /* 0x002fca00078eb8ff */
[----:B------:R2:W-:Y:S02]  /*0a80*/  STS [UR20+0x8], R4 ;  /* 0x00000804ff007988 */ /* 0x0005e40008000814 */
.L_x_25:
[----:B------:R-:W-:Y:S05]  /*0a90*/  @P2 BREAK B1 ;  /* 0x0000000000012942 */ /* 0x000fea0003800000 */
[----:B------:R-:W-:Y:S05]  /*0aa0*/  @P2 BRA `(.L_x_27) ;  /* 0x0000000000242947 */ /* 0x000fea0003800000 */
[----:B-12---:R-:W1:Y:S01]  /*0ab0*/  LDS R4, [UR20+0x8] ;  /* 0x00000814ff047984 */ /* 0x006e620008000800 */
[----:B------:R-:W-:-:S05]  /*0ac0*/  IMAD.MOV.U32 R5, RZ, RZ, 0x6000 ;  /* 0x00006000ff057424 */ /* 0x000fca00078e00ff */
[----:B-1----:R-:W-:-:S04]  /*0ad0*/  LOP3.LUT R4, R4, 0x6000, R5, 0xd8, !PT ;  /* 0x0000600004047812 */ /* 0x002fc800078ed805 */
[----:B------:R-:W-:-:S05]  /*0ae0*/  LOP3.LUT R4, R4, 0x400000, RZ, 0xb8, !PT ;  /* 0x0040000004047812 */ /* 0x000fca00078eb8ff */
[----:B------:R1:W-:Y:S02]  /*0af0*/  STS [UR20+0x8], R4 ;  /* 0x00000804ff007988 */ /* 0x0003e40008000814 */
.L_x_26:
[----:B------:R-:W-:Y:S05]  /*0b00*/  BSYNC B1 ;  /* 0x0000000000017941 */ /* 0x000fea0003800000 */
.L_x_23:
[----:B-1234-:R-:W1:Y:S02]  /*0b10*/  @!P2 LDS R4, [UR20+0x8] ;  /* 0x00000814ff04a984 */ /* 0x01ee640008000800 */
[----:B-1----:R-:W-:-:S05]  /*0b20*/  @!P2 LOP3.LUT R4, R4, 0x8000, RZ, 0xb8, !PT ;  /* 0x000080000404a812 */ /* 0x002fca00078eb8ff */
[----:B------:R3:W-:Y:S02]  /*0b30*/  @!P2 STS [UR20+0x8], R4 ;  /* 0x00000804ff00a988 */ /* 0x0007e40008000814 */
.L_x_27:
[----:B------:R-:W-:Y:S05]  /*0b40*/  BSYNC B2 ;  /* 0x0000000000027941 */ /* 0x000fea0003800000 */
.L_x_22:
[----:B------:R-:W-:Y:S05]  /*0b50*/  WARPSYNC.ALL ;  /* 0x0000000000007948 */ /* 0x000fea0003800000 */
[----:B------:R-:W-:-:S04]  /*0b60*/  UIADD3 UR31, UR5, 0x80, URZ ;  /* 0x00000080051f7890 */ /* 0x000fc8000fffe03f */
[----:B------:R-:W-:-:S04]  /*0b70*/  UIADD3 UR30, UP0, UR31, UR32, URZ ;  /* 0x000000201f1e7290 */ /* 0x000fc8000ff1e03f */
[----:B------:R-:W-:Y:S01]  /*0b80*/  ULEA.HI.X.SX32 UR31, UR31, UR33, 0x1, UP0 ;  /* 0x000000211f1f7291 */ /* 0x000fe200080f0e3f */
[----:B------:R-:W-:Y:S11]  /*0b90*/  @P0 BRA `(.L_x_28) ;  /* 0x0000000000280947 */ /* 0x000ff60003800000 */
[----:B-123--:R-:W1:Y:S01]  /*0ba0*/  S2R R4, SR_LANEID ;  /* 0x0000000000047919 */ /* 0x00ee620000000000 */
[----:B------:R-:W-:Y:S05]  /*0bb0*/  WARPSYNC.ALL ;  /* 0x0000000000007948 */ /* 0x000fea0003800000 */
[----:B-1----:R-:W-:-:S05]  /*0bc0*/  IMAD.SHL.U32 R8, R4, 0x4, RZ ;  /* 0x0000000404087824 */ /* 0x002fca00078e00ff */
[----:B------:R-:W1:Y:S01]  /*0bd0*/  LDS R7, [R8+UR20] ;  /* 0x0000001408077984 */ /* 0x000e620008000800 */
[----:B------:R-:W-:-:S05]  /*0be0*/  IADD3 R4, P1, R8, UR30, RZ ;  /* 0x0000001e08047c10 */ /* 0x000fca000ff3e0ff */
[----:B------:R-:W-:-:S05]  /*0bf0*/  IMAD.X R5, RZ, RZ, UR31, P1 ;  /* 0x0000001fff057e24 */ /* 0x000fca00088e06ff */
[----:B-1----:R4:W2:Y:S01]  /*0c00*/  ATOMG.E.EXCH.STRONG.GPU PT, RZ, [R4], R7 ;  /* 0x0000000704ff73a8 */ /* 0x0028a200041ee100 */
[----:B------:R-:W-:-:S04]  /*0c10*/  DEPBAR {5,4,3,2,1,0} ;  /* 0x0000003f0000791a */ /* 0x000fc80000000000 */
[----:B------:R4:W-:Y:S01]  /*0c20*/  UTMACCTL.IV [UR30] ;  /* 0x000000001e0079b9 */ /* 0x0009e20008000000 */
[----:B------:R-:W-:Y:S01]  /*0c30*/  NOP ;  /* 0x0000000000007918 */ /* 0x000fe20000000000 */
.L_x_28:
[----:B------:R-:W-:Y:S05]  /*0c40*/  @P0 BRA `(.L_x_29) ;  /* 0x00000000000c0947 */ /* 0x000fea0003800000 */
[----:B------:R0:W-:Y:S01]  /*0c50*/  UTMACMDFLUSH ;  /* 0x00000000000079b7 */ /* 0x0001e20000000000 */
[----:B------:R-:W-:Y:S05]  /*0c60*/  @P0 BRA `(.L_x_29) ;  /* 0x0000000000040947 */ /* 0x000fea0003800000 */
[----:B------:R-:W-:-:S04]  /*0c70*/  DEPBAR.LE SB0, 0x0 ;  /* 0x000080000000791a */ /* 0x000fc80000000000 */
.L_x_29:
[----:B------:R-:W-:Y:S05]  /*0c80*/  WARPSYNC.ALL ;  /* 0x0000000000007948 */ /* 0x000fea0003800000 */
[----:B--2---:R-:W-:Y:S06]  /*0c90*/  BAR.SYNC.DEFER_BLOCKING 0x0 ;  /* 0x0000000000007b1d */ /* 0x004fec0000010000 */
[----:B------:R-:W-:Y:S02]  /*0ca0*/  BSSY B2, `(.L_x_30) ;  /* 0x000000b000027945 */ /* 0x000fe40003800000 */
[----:B------:R-:W-:Y:S06]  /*0cb0*/  BAR.SYNC.DEFER_BLOCKING 0x0 ;  /* 0x0000000000007b1d */ /* 0x000fec0000010000 */
[----:B------:R2:W-:Y:S01]  /*0cc0*/  @!P0 STS [R11], RZ ;  /* 0x000000ff0b008388 */ /* 0x0005e20000000800 */
[----:B------:R-:W-:Y:S01]  /*0cd0*/  NOP ;  /* 0x0000000000007918 */ /* 0x000fe20000000000 */
[----:B------:R-:W-:Y:S05]  /*0ce0*/  @P2 BRA `(.L_x_31) ;  /* 0x0000000000182947 */ /* 0x000fea0003800000 */
[----:B-1-34-:R-:W1:Y:S01]  /*0cf0*/  LDS R4, [UR20+0x8] ;  /* 0x00000814ff047984 */ /* 0x01ae620008000800 */
[----:B------:R-:W3:Y:S01]  /*0d00*/  LDC.64 R8, c[0x0][0x220] ;  /* 0x00008800ff087b82 */ /* 0x000ee20000000a00 */
[----:B------:R-:W-:Y:S02]  /*0d10*/  IMAD.MOV.U32 R5, RZ, RZ, 0x70 ;  /* 0x00000070ff057424 */ /* 0x000fe400078e00ff */
[----:B---3--:R3:W-:Y:S03]  /*0d20*/  STS.64 [UR20], R8 ;  /* 0x00000008ff007988 */ /* 0x0087e60008000a14 */
[----:B-1----:R-:W-:-:S05]  /*0d30*/  LOP3.LUT R4, R4, 0x10, R5, 0xd8, !PT ;  /* 0x0000001004047812 */ /* 0x002fca00078ed805 */
[----:B------:R3:W-:Y:S02]  /*0d40*/  STS [UR20+0x8], R4 ;  /* 0x00000804ff007988 */ /* 0x0007e40008000814 */
.L_x_31:
[----:B----4-:R-:W-:Y:S05]  /*0d50*/  BSYNC B2 ;  /* 0x0000000000027941 */ /* 0x010fea0003800000 */
.L_x_30:
[----:B------:R-:W-:Y:S04]  /*0d60*/  BSSY B3, `(.L_x_32) ;  /* 0x0000011000037945 */ /* 0x000fe80003800000 */
[----:B------:R-:W-:Y:S04]  /*0d70*/  BSSY B2, `(.L_x_33) ;  /* 0x000000e000027945 */ /* 0x000fe80003800000 */
[----:B------:R-:W-:Y:S05]  /*0d80*/  @P2 BRA `(.L_x_34) ;  /* 0x0000000000242947 */ /* 0x000fea0003800000 */
[----:B-1-3--:R-:W1:Y:S01]  /*0d90*/  LDS R4, [UR20+0x34] ;  /* 0x00003414ff047984 */ /* 0x00ae620008000800 */
[----:B------:R-:W-:-:S05]  /*0da0*/  IMAD.MOV.U32 R5, RZ, RZ, 0x3f000000 ;  /* 0x3f000000ff057424 */ /* 0x000fca00078e00ff */
[----:B-1----:R-:W-:-:S05]  /*0db0*/  LOP3.LUT R4, R4, 0xff000000, R5, 0xb8, !PT ;  /* 0xff00000004047812 */ /* 0x002fca00078eb805 */
[----:B------:R1:W-:Y:S01]  /*0dc0*/  STS [UR20+0x34], R4 ;  /* 0x00003404ff007988 */ /* 0x0003e20008000814 */
[----:B------:R-:W-:Y:S05]  /*0dd0*/  @P2 BRA `(.L_x_35) ;  /* 0x00000000001c2947 */ /* 0x000fea0003800000 */
[----:B-1----:R-:W1:Y:S01]  /*0de0*/  LDS R4, [UR20+0x38] ;  /* 0x00003814ff047984 */ /* 0x002e620008000800 */
[----:B------:R-:W-:-:S05]  /*0df0*/  IMAD.MOV.U32 R5, RZ, RZ, 0xff ;  /* 0x000000ffff057424 */ /* 0x000fca00078e00ff */
[----:B-1----:R-:W-:-:S05]  /*0e00*/  LOP3.LUT R4, R4, 0xff, R5, 0xb8, !PT ;  /* 0x000000ff04047812 */ /* 0x002fca00078eb805 */
[----:B------:R4:W-:Y:S02]  /*0e10*/  STS [UR20+0x38], R4 ;  /* 0x00003804ff007988 */ /* 0x0009e40008000814 */
.L_x_34:
[----:B------:R-:W-:Y:S05]  /*0e20*/  @P2 BREAK B2 ;  /* 0x0000000000022942 */ /* 0x000fea0003800000 */
[----:B------:R-:W-:Y:S05]  /*0e30*/  @P2 BRA `(.L_x_36) ;  /* 0x00000000000c2947 */ /* 0x000fea0003800000 */
[----:B------:R1:W-:Y:S02]  /*0e40*/  STS [UR20+0x20], R6 ;  /* 0x00002006ff007988 */ /* 0x0003e40008000814 */
.L_x_35:
[----:B------:R-:W-:Y:S05]  /*0e50*/  BSYNC B2 ;  /* 0x0000000000027941 */ /* 0x000fea0003800000 */
.L_x_33:
[----:B------:R1:W-:Y:S02]  /*0e60*/  @!P2 STS [UR20+0x24], R3 ;  /* 0x00002403ff00a988 */ /* 0x0003e40008000814 */
.L_x_36:
[----:B------:R-:W-:Y:S05]  /*0e70*/  BSYNC B3 ;  /* 0x0000000000037941 */ /* 0x000fea0003800000 */
.L_x_32:
[----:B------:R-:W-:Y:S05]  /*0e80*/  WARPSYNC.ALL ;  /* 0x0000000000007948 */ /* 0x000fea0003800000 */
[----:B------:R-:W-:Y:S04]  /*0e90*/  BSSY B3, `(.L_x_37) ;  /* 0x000000e000037945 */ /* 0x000fe80003800000 */
[----:B------:R-:W-:Y:S05]  /*0ea0*/  @P2 BRA `(.L_x_38) ;  /* 0x0000000000302947 */ /* 0x000fea0003800000 */
[----:B-1-34-:R-:W1:Y:S01]  /*0eb0*/  LDS R4, [UR20+0x34] ;  /* 0x00003414ff047984 */ /* 0x01ae620008000800 */
[----:B------:R-:W3:Y:S03]  /*0ec0*/  LDC.64 R8, c[0x0][0x248] ;  /* 0x00009200ff087b82 */ /* 0x000ee60000000a00 */
[----:B------:R-:W4:Y:S01]  /*0ed0*/  LDS R3, [UR20+0x1c] ;  /* 0x00001c14ff037984 */ /* 0x000f220008000800 */
[C---:B---3--:R-:W-:Y:S01]  /*0ee0*/  SHF.L.U64.HI R6, R8.reuse, 0x1, R9 ;  /* 0x0000000108067819 */ /* 0x048fe20000010209 */
[----:B------:R-:W-:-:S03]  /*0ef0*/  IMAD.SHL.U32 R5, R8, 0x2, RZ ;  /* 0x0000000208057824 */ /* 0x000fc600078e00ff */
[--C-:B------:R-:W-:Y:S02]  /*0f00*/  SHF.R.U32.HI R8, RZ, 0x4, R6.reuse ;  /* 0x00000004ff087819 */ /* 0x100fe40000011606 */
[----:B------:R-:W-:-:S05]  /*0f10*/  SHF.R.U64 R5, R5, 0x4, R6 ;  /* 0x0000000405057819 */ /* 0x000fca0000001206 */
[----:B------:R3:W-:Y:S01]  /*0f20*/  STS [UR20+0xc], R5 ;  /* 0x00000c05ff007988 */ /* 0x0007e20008000814 */
[----:B-1----:R-:W-:Y:S02]  /*0f30*/  LOP3.LUT R4, R4, 0x7, RZ, 0xb8, !PT ;  /* 0x0000000704047812 */ /* 0x002fe400078eb8ff */
[----:B----4-:R-:W-:-:S03]  /*0f40*/  LOP3.LUT R3, R3, 0xf, R8, 0xb8, !PT ;  /* 0x0000000f03037812 */ /* 0x010fc600078eb808 */
[----:B------:R3:W-:Y:S04]  /*0f50*/  STS [UR20+0x34], R4 ;  /* 0x00003404ff007988 */ /* 0x0007e80008000814 */
[----:B------:R3:W-:Y:S02]  /*0f60*/  STS [UR20+0x1c], R3 ;  /* 0x00001c03ff007988 */ /* 0x0007e40008000814 */
.L_x_38:
[----:B------:R-:W-:Y:S05]  /*0f70*/  BSYNC B3 ;  /* 0x0000000000037941 */ /* 0x000fea0003800000 */
.L_x_37:
[----:B------:R-:W-:Y:S04]  /*0f80*/  BSSY B3, `(.L_x_39) ;  /* 0x000001a000037945 */ /* 0x000fe80003800000 */
[----:B------:R-:W-:Y:S04]  /*0f90*/  BSSY B4, `(.L_x_40) ;  /* 0x0000015000047945 */ /* 0x000fe80003800000 */
[----:B------:R-:W-:Y:S05]  /*0fa0*/  @P2 BRA `(.L_x_41) ;  /* 0x0000000000202947 */ /* 0x000fea0003800000 */
[----:B-1-3--:R-:W1:Y:S02]  /*0fb0*/  LDS R3, [UR20+0x34] ;  /* 0x00003414ff037984 */ /* 0x00ae640008000800 */
[----:B-1----:R-:W-:-:S05]  /*0fc0*/  LOP3.LUT R3, R3, 0x38, RZ, 0xb8, !PT ;  /* 0x0000003803037812 */ /* 0x002fca00078eb8ff */
[----:B------:R1:W-:Y:S01]  /*0fd0*/  STS [UR20+0x34], R3 ;  /* 0x00003403ff007988 */ /* 0x0003e20008000814 */
[----:B------:R-:W-:Y:S05]  /*0fe0*/  @P2 BRA `(.L_x_42) ;  /* 0x0000000000202947 */ /* 0x000fea0003800000 */
[----:B-1----:R-:W1:Y:S01]  /*0ff0*/  LDS R3, [UR20+0x8] ;  /* 0x00000814ff037984 */ /* 0x002e620008000800 */
[----:B----4-:R-:W-:-:S05]  /*1000*/  IMAD.MOV.U32 R4, RZ, RZ, 0x780 ;  /* 0x00000780ff047424 */ /* 0x010fca00078e00ff */
[----:B-1----:R-:W-:-:S05]  /*1010*/  LOP3.LUT R3, R3, 0x300, R4, 0xd8, !PT ;  /* 0x0000030003037812 */ /* 0x002fca00078ed804 */
[----:B------:R1:W-:Y:S02]  /*1020*/  STS [UR20+0x8], R3 ;  /* 0x00000803ff007988 */ /* 0x0003e40008000814 */
.L_x_41:
[----:B------:R-:W-:Y:S05]  /*1030*/  @P2 BRA `(.L_x_43) ;  /* 0x0000000000282947 */ /* 0x000fea0003800000 */
[----:B-1-3--:R-:W1:Y:S02]  /*1040*/  LDS R3, [UR20+0x8] ;  /* 0x00000814ff037984 */ /* 0x00ae640008000800 */
[----:B-1----:R-:W-:-:S05]  /*1050*/  LOP3.LUT R3, R3, 0x1800, RZ, 0xb8, !PT ;  /* 0x0000180003037812 */ /* 0x002fca00078eb8ff */
[----:B------:R3:W-:Y:S02]  /*1060*/  STS [UR20+0x8], R3 ;  /* 0x00000803ff007988 */ /* 0x0007e40008000814 */
.L_x_42:
[----:B------:R-:W-:Y:S05]  /*1070*/  @P2 BREAK B4 ;  /* 0x0000000000042942 */ /* 0x000fea0003800000 */
[----:B------:R-:W-:Y:S05]  /*1080*/  @P2 BRA `(.L_x_44) ;  /* 0x0000000000242947 */ /* 0x000fea0003800000 */
[----:B-1-3--:R-:W1:Y:S01]  /*1090*/  LDS R3, [UR20+0x8] ;  /* 0x00000814ff037984 */ /* 0x00ae620008000800 */
[----:B----4-:R-:W-:-:S05]  /*10a0*/  IMAD.MOV.U32 R4, RZ, RZ, 0x6000 ;  /* 0x00006000ff047424 */ /* 0x010fca00078e00ff */
[----:B-1----:R-:W-:-:S04]  /*10b0*/  LOP3.LUT R3, R3, 0x6000, R4, 0xd8, !PT ;  /* 0x0000600003037812 */ /* 0x002fc800078ed804 */
[----:B------:R-:W-:-:S05]  /*10c0*/  LOP3.LUT R3, R3, 0x400000, RZ, 0xb8, !PT ;  /* 0x0040000003037812 */ /* 0x000fca00078eb8ff */
[----:B------:R1:W-:Y:S02]  /*10d0*/  STS [UR20+0x8], R3 ;  /* 0x00000803ff007988 */ /* 0x0003e40008000814 */
.L_x_43:
[----:B------:R-:W-:Y:S05]  /*10e0*/  BSYNC B4 ;  /* 0x0000000000047941 */ /* 0x000fea0003800000 */
.L_x_40:
[----:B-1-3--:R-:W1:Y:S02]  /*10f0*/  @!P2 LDS R3, [UR20+0x8] ;  /* 0x00000814ff03a984 */ /* 0x00ae640008000800 */
[----:B-1----:R-:W-:-:S05]  /*1100*/  @!P2 LOP3.LUT R3, R3, 0x8000, RZ, 0xb8, !PT ;  /* 0x000080000303a812 */ /* 0x002fca00078eb8ff */
[----:B------:R1:W-:Y:S02]  /*1110*/  @!P2 STS [UR20+0x8], R3 ;  /* 0x00000803ff00a988 */ /* 0x0003e40008000814 */
.L_x_44:
[----:B------:R-:W-:Y:S05]  /*1120*/  BSYNC B3 ;  /* 0x0000000000037941 */ /* 0x000fea0003800000 */
.L_x_39:
[----:B------:R-:W-:Y:S05]  /*1130*/  WARPSYNC.ALL ;  /* 0x0000000000007948 */ /* 0x000fea0003800000 */
[----:B------:R-:W-:Y:S01]  /*1140*/  UIADD3 UR5, UR5, 0x100, URZ ;  /* 0x0000010005057890 */ /* 0x000fe2000fffe03f */
[----:B------:R-:W-:Y:S02]  /*1150*/  ISETP.GE.AND P1, PT, R10, 0x1, PT ;  /* 0x000000010a00780c */ /* 0x000fe40003f26270 */
[----:B------:R-:W-:Y:S02]  /*1160*/  CS2R R56, SRZ ;  /* 0x0000000000387805 */ /* 0x000fe4000001ff00 */
[----:B------:R-:W-:Y:S01]  /*1170*/  CS2R R58, SRZ ;  /* 0x00000000003a7805 */ /* 0x000fe2000001ff00 */
[----:B------:R-:W-:Y:S01]  /*1180*/  UIADD3 UR32, UP0, UR5, UR32, URZ ;  /* 0x0000002005207290 */ /* 0x000fe2000ff1e03f */
[----:B------:R-:W-:-:S02]  /*1190*/  CS2R R60, SRZ ;  /* 0x00000000003c7805 */ /* 0x000fc4000001ff00 */
[----:B------:R-:W-:Y:S02]  /*11a0*/  CS2R R62, SRZ ;  /* 0x00000000003e7805 */ /* 0x000fe4000001ff00 */
[----:B------:R-:W-:Y:S01]  /*11b0*/  CS2R R64, SRZ ;  /* 0x0000000000407805 */ /* 0x000fe2000001ff00 */
[----:B------:R-:W-:Y:S01]  /*11c0*/  ULEA.HI.X.SX32 UR33, UR5, UR33, 0x1, UP0 ;  /* 0x0000002105217291 */ /* 0x000fe200080f0e3f */
[----:B------:R-:W-:Y:S02]  /*11d0*/  CS2R R66, SRZ ;  /* 0x0000000000427805 */ /* 0x000fe4000001ff00 */
[----:B------:R-:W-:Y:S02]  /*11e0*/  CS2R R68, SRZ ;  /* 0x0000000000447805 */ /* 0x000fe4000001ff00 */
[----:B------:R-:W-:Y:S02]  /*11f0*/  CS2R R70, SRZ ;  /* 0x0000000000467805 */ /* 0x000fe4000001ff00 */
[----:B------:R-:W-:-:S02]  /*1200*/  CS2R R72, SRZ ;  /* 0x0000000000487805 */ /* 0x000fc4000001ff00 */
[----:B------:R-:W-:Y:S02]  /*1210*/  CS2R R74, SRZ ;  /* 0x00000000004a7805 */ /* 0x000fe4000001ff00 */
[----:B------:R-:W-:Y:S02]  /*1220*/  CS2R R76, SRZ ;  /* 0x00000000004c7805 */ /* 0x000fe4000001ff00 */
        /* <DEDUP_REMOVED lines=9> */
[----:B------:R-:W-:Y:S01]  /*12c0*/  CS2R R32, SRZ ;  /* 0x0000000000207805 */ /* 0x000fe2000001ff00 */
[----:B------:R-:W-:Y:S01]  /*12d0*/  IMAD.MOV.U32 R34, RZ, RZ, RZ ;  /* 0x000000ffff227224 */ /* 0x000fe200078e00ff */
[----:B------:R-:W-:Y:S06]  /*12e0*/  @P0 BRA `(.L_x_45) ;  /* 0x0000000000280947 */ /* 0x000fec0003800000 */
[----:B-1-3--:R-:W1:Y:S01]  /*12f0*/  S2R R3, SR_LANEID ;  /* 0x0000000000037919 */ /* 0x00ae620000000000 */
[----:B------:R-:W-:Y:S05]  /*1300*/  WARPSYNC.ALL ;  /* 0x0000000000007948 */ /* 0x000fea0003800000 */
[----:B-1----:R-:W-:-:S05]  /*1310*/  IMAD.SHL.U32 R6, R3, 0x4, RZ ;  /* 0x0000000403067824 */ /* 0x002fca00078e00ff */
[----:B------:R-:W1:Y:S01]  /*1320*/  LDS R3, [R6+UR20] ;  /* 0x0000001406037984 */ /* 0x000e620008000800 */
[----:B----4-:R-:W-:-:S05]  /*1330*/  IADD3 R4, P3, R6, UR32, RZ ;  /* 0x0000002006047c10 */ /* 0x010fca000ff7e0ff */
[----:B------:R-:W-:-:S05]  /*1340*/  IMAD.X R5, RZ, RZ, UR33, P3 ;  /* 0x00000021ff057e24 */ /* 0x000fca00098e06ff */
[----:B-1----:R1:W3:Y:S01]  /*1350*/  ATOMG.E.EXCH.STRONG.GPU PT, RZ, [R4], R3 ;  /* 0x0000000304ff73a8 */ /* 0x0022e200041ee100 */
[----:B------:R-:W-:-:S04]  /*1360*/  DEPBAR {5,4,3,2,1,0} ;  /* 0x0000003f0000791a */ /* 0x000fc80000000000 */
[----:B------:R1:W-:Y:S01]  /*1370*/  UTMACCTL.IV [UR32] ;  /* 0x00000000200079b9 */ /* 0x0003e20008000000 */
[----:B------:R-:W-:Y:S01]  /*1380*/  NOP ;  /* 0x0000000000007918 */ /* 0x000fe20000000000 */
.L_x_45:
[----:B------:R-:W-:Y:S05]  /*1390*/  @P0 BRA `(.L_x_46) ;  /* 0x00000000000c0947 */ /* 0x000fea0003800000 */
[----:B------:R0:W-:Y:S01]  /*13a0*/  UTMACMDFLUSH ;  /* 0x00000000000079b7 */ /* 0x0001e20000000000 */
[----:B------:R-:W-:Y:S05]  /*13b0*/  @P0 BRA `(.L_x_46) ;  /* 0x0000000000040947 */ /* 0x000fea0003800000 */
[----:B------:R-:W-:-:S04]  /*13c0*/  DEPBAR.LE SB0, 0x0 ;  /* 0x000080000000791a */ /* 0x000fc80000000000 */
.L_x_46:
[----:B------:R-:W-:Y:S05]  /*13d0*/  WARPSYNC.ALL ;  /* 0x0000000000007948 */ /* 0x000fea0003800000 */
[----:B---3--:R-:W-:Y:S01]  /*13e0*/  BAR.SYNC.DEFER_BLOCKING 0x0 ;  /* 0x0000000000007b1d */ /* 0x008fe20000010000 */
[----:B------:R-:W-:Y:S01]  /*13f0*/  USHF.L.U32 UR14, UR34, 0x6, URZ ;  /* 0x00000006220e7899 */ /* 0x000fe2000800063f */
[----:B------:R-:W-:Y:S01]  /*1400*/  IMAD.MOV.U32 R35, RZ, RZ, RZ ;  /* 0x000000ffff237224 */ /* 0x000fe200078e00ff */
[----:B------:R-:W-:Y:S02]  /*1410*/  CS2R R36, SRZ ;  /* 0x0000000000247805 */ /* 0x000fe4000001ff00 */
[----:B------:R-:W-:-:S02]  /*1420*/  CS2R R38, SRZ ;  /* 0x0000000000267805 */ /* 0x000fc4000001ff00 */
[----:B------:R-:W-:Y:S01]  /*1430*/  CS2R R40, SRZ ;  /* 0x0000000000287805 */ /* 0x000fe2000001ff00 */
[----:B------:R-:W-:Y:S01]  /*1440*/  VOTEU.ALL UP0, P2 ;  /* 0x00000000003f7886 */ /* 0x000fe20001000000 */
[----:B------:R-:W-:Y:S01]  /*1450*/  UMOV UR6, 0x1 ;  /* 0x0000000100067882 */ /* 0x000fe20000000000 */
[----:B------:R-:W-:Y:S01]  /*1460*/  VOTEU.ALL UP1, P2 ;  /* 0x00000000003f7886 */ /* 0x000fe20001020000 */
[----:B------:R-:W-:Y:S01]  /*1470*/  VOTEU.ALL UP2, P2 ;  /* 0x00000000003f7886 */ /* 0x000fe20001040000 */
[----:B------:R-:W-:Y:S01]  /*1480*/  VOTEU.ALL UP3, P2 ;  /* 0x00000000003f7886 */ /* 0x000fe20001060000 */
[----:B------:R-:W-:-:S04]  /*1490*/  @!UP0 UIADD3 UR8, -UR6, 0x100000, URZ ;  /* 0x0010000006088890 */ /* 0x000fc8000fffe13f */
[----:B------:R-:W-:Y:S02]  /*14a0*/  @!UP0 USHF.L.U32 UR9, UR8, 0xb, URZ ;  /* 0x0000000b08098899 */ /* 0x000fe4000800063f */
[----:B------:R-:W-:Y:S01]  /*14b0*/  @!UP0 USHF.L.U32 UR8, UR8, 0x1, URZ ;  /* 0x0000000108088899 */ /* 0x000fe2000800063f */
[----:B------:R-:W-:Y:S01]  /*14c0*/  CS2R R42, SRZ ;  /* 0x00000000002a7805 */ /* 0x000fe2000001ff00 */
        /* <DEDUP_REMOVED lines=12> */
[----:B------:R-:W-:Y:S01]  /*1590*/  VOTEU.ALL UP0, P2 ;  /* 0x00000000003f7886 */ /* 0x000fe20001000000 */
[----:B------:R-:W-:Y:S02]  /*15a0*/  CS2R R50, SRZ ;  /* 0x0000000000327805 */ /* 0x000fe4000001ff00 */
[----:B------:R-:W-:Y:S02]  /*15b0*/  CS2R R52, SRZ ;  /* 0x0000000000347805 */ /* 0x000fe4000001ff00 */
[----:B------:R-:W-:Y:S01]  /*15c0*/  CS2R R54, SRZ ;  /* 0x0000000000367805 */ /* 0x000fe2000001ff00 */
[----:B------:R-:W3:Y:S02]  /*15d0*/  FENCE.VIEW.ASYNC.S ;  /* 0x00000000000073c6 */ /* 0x000ee40000000000 */
[----:B---3--:R-:W3:Y:S02]  /*15e0*/  @!UP0 SYNCS.EXCH.64 URZ, [UR20+0x14000], UR8 ;  /* 0x01400008143f85b2 */ /* 0x008ee40008000100 */
[----:B---3--:R-:W-:Y:S06]  /*15f0*/  BAR.SYNC.DEFER_BLOCKING 0x0 ;  /* 0x0000000000007b1d */ /* 0x008fec0000010000 */
[----:B------:R3:W4:Y:S02]  /*1600*/  @!UP1 SYNCS.EXCH.64 URZ, [UR20+0x14008], UR10 ;  /* 0x0140080a143f95b2 */ /* 0x0007240008000100 */
[----:B----4-:R-:W-:Y:S01]  /*1610*/  BAR.SYNC.DEFER_BLOCKING 0x0 ;  /* 0x0000000000007b1d */ /* 0x010fe20000010000 */
[----:B---3--:R-:W-:-:S05]  /*1620*/  USHF.L.U32 UR11, UR23, 0x8, URZ ;  /* 0x00000008170b7899 */ /* 0x008fca000800063f */
[----:B------:R3:W4:Y:S02]  /*1630*/  @!UP2 SYNCS.EXCH.64 URZ, [UR20+0x14010], UR12 ;  /* 0x0140100c143fa5b2 */ /* 0x0007240008000100 */
[----:B----4-:R-:W-:Y:S06]  /*1640*/  BAR.SYNC.DEFER_BLOCKING 0x0 ;  /* 0x0000000000007b1d */ /* 0x010fec0000010000 */
[----:B------:R3:W4:Y:S01]  /*1650*/  @!UP3 SYNCS.EXCH.64 URZ, [UR20+0x14018], UR6 ;  /* 0x01401806143fb5b2 */ /* 0x0007220008000100 */
[----:B------:R-:W-:Y:S05]  /*1660*/  @!P1 BRA `(.L_x_47) ;  /* 0x0000000400989947 */ /* 0x000fea0003800000 */
[----:B-1----:R-:W-:Y:S02]  /*1670*/  SHF.R.U32.HI R3, RZ, 0x5, R0 ;  /* 0x00000005ff037819 */ /* 0x002fe40000011600 */
[----:B------:R-:W-:Y:S02]  /*1680*/  CS2R R56, SRZ ;  /* 0x0000000000387805 */ /* 0x000fe4000001ff00 */
[----:B------:R-:W-:Y:S02]  /*1690*/  CS2R R58, SRZ ;  /* 0x00000000003a7805 */ /* 0x000fe4000001ff00 */
[----:B------:R-:W-:Y:S02]  /*16a0*/  CS2R R60, SRZ ;  /* 0x00000000003c7805 */ /* 0x000fe4000001ff00 */
[----:B------:R-:W-:Y:S02]  /*16b0*/  R2UR UR21, R3 ;  /* 0x00000000031572ca */ /* 0x000fe400000e0000 */
        /* <DEDUP_REMOVED lines=28> */
[----:B------:R-:W-:Y:S01]  /*1880*/  CS2R R54, SRZ ;  /* 0x0000000000367805 */ /* 0x000fe2000001ff00 */
[----:B------:R-:W-:Y:S01]  /*1890*/  UMOV UR5, URZ ;  /* 0x0000003f00057c82 */ /* 0x000fe20008000000 */
[----:B------:R-:W-:-:S05]  /*18a0*/  UMOV UR10, URZ ;  /* 0x0000003f000a7c82 */ /* 0x000fca0008000000 */
.L_x_49:
[----:B----4-:R-:W-:Y:S01]  /*18b0*/  BAR.SYNC.DEFER_BLOCKING 0x0 ;  /* 0x0000000000007b1d */ /* 0x010fe20000010000 */
[----:B------:R-:W-:Y:S01]  /*18c0*/  ULEA UR18, UR5, UR20, 0x3 ;  /* 0x0000001405127291 */ /* 0x000fe2000f8e183f */
[----:B------:R-:W-:Y:S01]  /*18d0*/  @!P2 IMAD.MOV.U32 R3, RZ, RZ, 0x5000 ;  /* 0x00005000ff03a424 */ /* 0x000fe200078e00ff */
[----:B------:R-:W-:Y:S01]  /*18e0*/  ELECT P0, URZ, PT ;  /* 0x00000000003f782f */ /* 0x000fe20003800000 */
[----:B------:R-:W-:-:S03]  /*18f0*/  ULEA UR8, UR5, UR20, 0xe ;  /* 0x0000001405087291 */ /* 0x000fc6000f8e703f */
[----:B------:R-:W-:Y:S02]  /*1900*/  ISETP.LT.U32.AND P0, PT, R2, 0x20, P0 ;  /* 0x000000200200780c */ /* 0x000fe40000701070 */
[----:B------:R-:W-:Y:S01]  /*1910*/  ELECT P1, URZ, PT ;  /* 0x00000000003f782f */ /* 0x000fe20003820000 */
[----:B---3--:R-:W-:-:S03]  /*1920*/  ULEA UR12, UR5, UR20, 0xc ;  /* 0x00000014050c7291 */ /* 0x008fc6000f8e603f */
[----:B------:R-:W-:Y:S01]  /*1930*/  ISETP.LT.U32.AND P1, PT, R2, 0x20, P1 ;  /* 0x000000200200780c */ /* 0x000fe20000f21070 */
[----:B------:R-:W-:Y:S01]  /*1940*/  UMOV UR15, UR10 ;  /* 0x0000000a000f7c82 */ /* 0x000fe20008000000 */
[----:B------:R-:W-:-:S05]  /*1950*/  UIADD3 UR12, UR12, 0x10000, URZ ;  /* 0x000100000c0c7890 */ /* 0x000fca000fffe03f */
[----:B------:R-:W-:Y:S01]  /*1960*/  VOTEU.ANY UP0, P0 ;  /* 0x00000000003f7886 */ /* 0x000fe20000000100 */
[----:B------:R-:W-:Y:S01]  /*1970*/  VOTEU.ANY UP2, P0 ;  /* 0x00000000003f7886 */ /* 0x000fe20000040100 */
[----:B------:R1:W-:Y:S01]  /*1980*/  @!P2 SYNCS.ARRIVE.TRANS64 RZ, [UR18+0x14000], R3 ;  /* 0x01400003ffffa9a7 */ /* 0x0003e20008000012 */
[----:B------:R3:W-:Y:S06]  /*1990*/  MEMBAR.ALL.CTA ;  /* 0x0000000000007992 */ /* 0x0007ec0000008000 */
[----:B---3--:R-:W3:Y:S01]  /*19a0*/  FENCE.VIEW.ASYNC.S ;  /* 0x00000000000073c6 */ /* 0x008ee20000000000 */
[----:B------:R-:W-:Y:S01]  /*19b0*/  @UP0 UIADD3 UR9, UR18, 0x14000, URZ ;  /* 0x0001400012090890 */ /* 0x000fe2000fffe03f */
[----:B------:R-:W-:Y:S01]  /*19c0*/  @UP0 UMOV UR6, UR28 ;  /* 0x0000001c00060c82 */ /* 0x000fe20008000000 */
[----:B------:R-:W-:Y:S01]  /*19d0*/  @UP0 UMOV UR7, UR29 ;  /* 0x0000001d00070c82 */ /* 0x000fe20008000000 */
[----:B---3--:R-:W-:Y:S01]  /*19e0*/  VOTEU.ANY UP1, P1 ;  /* 0x00000000003f7886 */ /* 0x008fe20000820100 */
[----:B------:R-:W-:Y:S01]  /*19f0*/  VOTEU.ANY UP3, P1 ;  /* 0x00000000003f7886 */ /* 0x000fe20000860100 */
[----:B-1----:R-:W-:-:S03]  /*1a00*/  IMAD.U32 R3, RZ, RZ, UR4 ;  /* 0x00000004ff037e24 */ /* 0x002fc6000f8e00ff */
[----:B------:R-:W-:Y:S01]  /*1a10*/  @UP1 UIADD3 UR13, UR18, 0x14000, URZ ;  /* 0x00014000120d1890 */ /* 0x000fe2000fffe03f */
[----:B------:R-:W-:Y:S01]  /*1a20*/  @UP1 UMOV UR16, UR30 ;  /* 0x0000001e00101c82 */ /* 0x000fe20008000000 */
[----:B------:R-:W-:Y:S01]  /*1a30*/  @UP1 UMOV UR17, UR31 ;  /* 0x0000001f00111c82 */ /* 0x000fe20008000000 */
[----:B------:R-:W-:Y:S01]  /*1a40*/  SHF.L.U32 R3, R3, 0x1f, RZ ;  /* 0x0000001f03037819 */ /* 0x000fe200000006ff */
[----:B------:R-:W-:Y:S06]  /*1a50*/  BAR.SYNC.DEFER_BLOCKING 0x0 ;  /* 0x0000000000007b1d */ /* 0x000fec0000010000 */
[----:B------:R1:W-:Y:S02]  /*1a60*/  @UP2 UTMALDG.2D [UR8], [UR6] ;  /* 0x00000008060025b4 */ /* 0x0003e40008008000 */
[----:B------:R-:W-:Y:S06]  /*1a70*/  BAR.SYNC.DEFER_BLOCKING 0x0 ;  /* 0x0000000000007b1d */ /* 0x000fec0000010000 */
[----:B------:R1:W-:Y:S02]  /*1a80*/  @UP3 UTMALDG.2D [UR12], [UR16] ;  /* 0x0000000c100035b4 */ /* 0x0003e40008008000 */
[----:B------:R-:W-:Y:S06]  /*1a90*/  BAR.SYNC.DEFER_BLOCKING 0x0 ;  /* 0x0000000000007b1d */ /* 0x000fec0000010000 */
[----:B------:R-:W3:Y:S02]  /*1aa0*/  SYNCS.PHASECHK.TRANS64.TRYWAIT P0, [UR18+0x14000], R3 ;  /* 0x01400003ff0075a7 */ /* 0x000ee40008000152 */
[----:B-1-3--:R-:W-:Y:S05]  /*1ab0*/  @!P0 BRA `(.L_x_48) ;  /* 0x0000000400c08947 */ /* 0x00afea0003800000 */
.L_x_50:
[----:B------:R-:W-:Y:S01]  /*1ac0*/  USHF.L.U32 UR6, UR21, 0x6, URZ ;  /* 0x0000000615067899 */ /* 0x000fe2000800063f */
[----:B------:R-:W-:Y:S02]  /*1ad0*/  WARPGROUP.DEPBAR.LE gsb0, 0x0 ;  /* 0x00008000000079c5 */ /* 0x000fe40000010000 */
[----:B------:R-:W-:Y:S01]  /*1ae0*/  USHF.R.U32.HI UR7, URZ, 0x4, UR12 ;  /* 0x000000043f077899 */ /* 0x000fe2000801160c */
[----:B------:R-:W-:Y:S01]  /*1af0*/  WARPGROUP.ARRIVE ;  /* 0x00000000000079c5 */ /* 0x000fe20000000000 */
[----:B------:R-:W-:Y:S01]  /*1b00*/  ULOP3.LUT UR6, UR6, 0x100, URZ, 0xc0, !UPT ;  /* 0x0000010006067892 */ /* 0x000fe2000f8ec03f */
[----:B------:R-:W1:Y:S01]  /*1b10*/  LDC R3, c[0x0][0x230] ;  /* 0x00008c00ff037b82 */ /* 0x000e620000000800 */
[----:B------:R-:W-:Y:S01]  /*1b20*/  UMOV UR19, 0x40000040 ;  /* 0x4000004000137882 */ /* 0x000fe20000000000 */
[----:B------:R-:W-:Y:S01]  /*1b30*/  UMOV UR17, 0x80000020 ;  /* 0x8000002000117882 */ /* 0x000fe20000000000 */
[----:B------:R-:W-:Y:S02]  /*1b40*/  ULEA.HI UR8, UR8, UR6, URZ, 0x1c ;  /* 0x0000000608087291 */ /* 0x000fe4000f8fe03f */
[----:B------:R-:W-:-:S02]  /*1b50*/  USGXT.U32 UR6, UR7, 0xe ;  /* 0x0000000e0706789a */ /* 0x000fc40008000000 */
[----:B------:R-:W-:Y:S01]  /*1b60*/  ULOP3.LUT UR16, UR8, 0x3fff, URZ, 0xc0, !UPT ;  /* 0x00003fff08107892 */ /* 0x000fe2000f8ec03f */
[----:B------:R-:W-:Y:S01]  /*1b70*/  UMOV UR7, URZ ;  /* 0x0000003f00077c82 */ /* 0x000fe20008000000 */
[----:B------:R-:W-:Y:S02]  /*1b80*/  UMOV UR26, 0x80 ;  /* 0x00000080001a7882 */ /* 0x000fe40000000000 */
[----:B------:R-:W-:Y:S01]  /*1b90*/  UIADD3 UR24, UP0, UR16, 0x2, URZ ;  /* 0x0000000210187890 */ /* 0x000fe2000ff1e03f */
[----:B------:R-:W-:Y:S01]  /*1ba0*/  UMOV UR18, UR6 ;  /* 0x0000000600127c82 */ /* 0x000fe20008000000 */
[----:B------:R-:W-:Y:S02]  /*1bb0*/  UMOV UR27, 0x40000040 ;  /* 0x40000040001b7882 */ /* 0x000fe40000000000 */
[----:B------:R-:W-:Y:S01]  /*1bc0*/  UIADD3.X UR25, UR7, -0x7fffffe0, URZ, UP0, !UPT ;  /* 0x8000002007197890 */ /* 0x000fe200087fe43f */
[----:B------:R-:W-:Y:S01]  /*1bd0*/  HGMMA.64x64x16.F32 R56, gdesc[UR16].tnspB, R56 ;  /* 0x40e00000103879f0 */ /* 0x000fe20008700838 */
[----:B------:R-:W-:Y:S01]  /*1be0*/  UIADD3 UR10, UR10, 0x20, URZ ;  /* 0x000000200a0a7890 */ /* 0x000fe2000fffe03f */
[----:B------:R-:W-:Y:S01]  /*1bf0*/  UMOV UR7, URZ ;  /* 0x0000003f00077c82 */ /* 0x000fe20008000000 */
[----:B------:R-:W-:-:S02]  /*1c00*/  UIADD3.64 UR16, UR24, 0x1fe, URZ ;  /* 0x000001fe18107897 */ /* 0x000fc4000fffe03f */
[----:B------:R-:W-:Y:S02]  /*1c10*/  UIADD3.64 UR26, UR6, UR26, URZ ;  /* 0x0000001a061a7297 */ /* 0x000fe4000fffe03f */
[----:B------:R-:W-:Y:S01]  /*1c20*/  UIADD3 UR5, UR5, 0x1, URZ ;  /* 0x0000000105057890 */ /* 0x000fe2000fffe03f */
[----:B-1----:R-:W-:-:S03]  /*1c30*/  ISETP.LE.AND P0, PT, R3, UR10, PT ;  /* 0x0000000a03007c0c */ /* 0x002fc6000bf03270 */
[----:B------:R-:W-:-:S04]  /*1c40*/  UISETP.NE.U32.AND UP0, UPT, UR5, 0x4, UPT ;  /* 0x000000040500788c */ /* 0x000fc8000bf05070 */
[----:B------:R-:W-:Y:S02]  /*1c50*/  USEL UR6, URZ, 0x1, UP0 ;  /* 0x000000013f067887 */ /* 0x000fe40008000000 */
[----:B------:R-:W-:Y:S02]  /*1c60*/  USEL UR5, UR5, URZ, UP0 ;  /* 0x0000003f05057287 */ /* 0x000fe40008000000 */
[----:B------:R-:W-:Y:S01]  /*1c70*/  ULOP3.LUT UR4, UR4, UR6, URZ, 0x3c, !UPT ;  /* 0x0000000604047292 */ /* 0x000fe2000f8e3c3f */
[----:B------:R-:W-:Y:S01]  /*1c80*/  HGMMA.64x64x16.F32 R56, gdesc[UR24].tnspB, R56 ;  /* 0x40e00000183879f0 */ /* 0x000fe20008700838 */
[----:B------:R-:W-:-:S03]  /*1c90*/  UIADD3.64 UR24, UR24, 0x200, URZ ;  /* 0x0000020018187897 */ /* 0x000fc6000fffe03f */
[----:B------:R-:W-:Y:S06]  /*1ca0*/  HGMMA.64x64x16.F32 R24, gdesc[UR16].tnspB, R24 ;  /* 0x40e00000101879f0 */ /* 0x000fec0008700818 */
[----:B------:R-:W-:Y:S01]  /*1cb0*/  HGMMA.64x64x16.F32 R24, gdesc[UR24].tnspB, R24, gsb0 ;  /* 0x40e00000181879f0 */ /* 0x000fe20008000818 */
[----:B------:R-:W-:Y:S05]  /*1cc0*/  @!P0 BRA `(.L_x_49) ;  /* 0xfffffff800f88947 */ /* 0x000fea000383ffff */
.L_x_47:
[----:B------:R-:W-:Y:S02]  /*1cd0*/  WARPGROUP.DEPBAR.LE gsb0, 0x0 ;  /* 0x00008000000079c5 */ /* 0x000fe40000010000 */
[----:B----4-:R-:W-:Y:S01]  /*1ce0*/  BAR.SYNC.DEFER_BLOCKING 0x0 ;  /* 0x0000000000007b1d */ /* 0x010fe20000010000 */
[C---:B-1----:R-:W-:Y:S01]  /*1cf0*/  IMAD.SHL.U32 R3, R0.reuse, 0x80, RZ ;  /* 0x0000008000037824 */ /* 0x042fe200078e00ff */
[----:B------:R-:W-:Y:S01]  /*1d00*/  ELECT P0, URZ, PT ;  /* 0x00000000003f782f */ /* 0x000fe20003800000 */
[----:B------:R-:W-:Y:S01]  /*1d10*/  IMAD.SHL.U32 R4, R0, 0x10, RZ ;  /* 0x0000001000047824 */ /* 0x000fe200078e00ff */
[----:B------:R-:W-:Y:S02]  /*1d20*/  F2FP.F16.F32.PACK_AB R56, R57, R56 ;  /* 0x000000383938723e */ /* 0x000fe400000000ff */
[----:B------:R-:W-:Y:S01]  /*1d30*/  LOP3.LUT R3, R3, 0x780, RZ, 0xc0, !PT ;  /* 0x0000078003037812 */ /* 0x000fe200078ec0ff */
[----:B------:R-:W-:Y:S01]  /*1d40*/  UMOV UR21, UR14 ;  /* 0x0000000e00157c82 */ /* 0x000fe20008000000 */
[----:B------:R-:W-:Y:S01]  /*1d50*/  F2FP.F16.F32.PACK_AB R57, R59, R58 ;  /* 0x0000003a3b39723e */ /* 0x000fe200000000ff */
[----:B------:R-:W-:Y:S01]  /*1d60*/  UMOV UR22, UR11 ;  /* 0x0000000b00167c82 */ /* 0x000fe20008000000 */
[----:B------:R-:W-:-:S02]  /*1d70*/  LOP3.LUT R3, R3, 0x70, R4, 0xf8, !PT ;  /* 0x0000007003037812 */ /* 0x000fc400078ef804 */
[----:B------:R-:W-:Y:S02]  /*1d80*/  F2FP.F16.F32.PACK_AB R24, R25, R24 ;  /* 0x000000181918723e */ /* 0x000fe400000000ff */
[----:B------:R-:W-:Y:S01]  /*1d90*/  LOP3.LUT R3, R3, 0x10, R0, 0x78, !PT ;  /* 0x0000001003037812 */ /* 0x000fe200078e7800 */
[----:B------:R-:W-:Y:S01]  /*1da0*/  IMAD.SHL.U32 R0, R0, 0x40, RZ ;  /* 0x0000004000007824 */ /* 0x000fe200078e00ff */
[----:B------:R-:W-:Y:S02]  /*1db0*/  ISETP.LT.U32.AND P0, PT, R2, 0x20, P0 ;  /* 0x000000200200780c */ /* 0x000fe40000701070 */
[----:B------:R-:W-:Y:S02]  /*1dc0*/  F2FP.F16.F32.PACK_AB R58, R61, R60 ;  /* 0x0000003c3d3a723e */ /* 0x000fe400000000ff */
[----:B------:R-:W-:Y:S02]  /*1dd0*/  LOP3.LUT R0, R3, 0x3800, R0, 0xf8, !PT ;  /* 0x0000380003007812 */ /* 0x000fe400078ef800 */
[----:B------:R-:W-:Y:S01]  /*1de0*/  F2FP.F16.F32.PACK_AB R59, R63, R62 ;  /* 0x0000003e3f3b723e */ /* 0x000fe200000000ff */
[----:B------:R-:W1:Y:S02]  /*1df0*/  @!P2 SYNCS.CCTL.IV [UR20+0x14000] ;  /* 0x01400000ff00a9b1 */ /* 0x000e640008000014 */
[----:B-1----:R-:W-:Y:S01]  /*1e00*/  BAR.SYNC.DEFER_BLOCKING 0x0 ;  /* 0x0000000000007b1d */ /* 0x002fe20000010000 */
[C---:B------:R-:W-:Y:S01]  /*1e10*/  LOP3.LUT R3, R0.reuse, 0x20, RZ, 0x3c, !PT ;  /* 0x0000002000037812 */ /* 0x040fe200078e3cff */
[C---:B------:R-:W-:Y:S01]  /*1e20*/  VIADD R2, R0.reuse, UR20 ;  /* 0x0000001400027c36 */ /* 0x040fe20008000000 */
[----:B------:R-:W-:-:S02]  /*1e30*/  LOP3.LUT R4, R0, 0x40, RZ, 0x3c, !PT ;  /* 0x0000004000047812 */ /* 0x000fc400078e3cff */
[----:B------:R-:W-:Y:S01]  /*1e40*/  F2FP.F16.F32.PACK_AB R64, R65, R64 ;  /* 0x000000404140723e */ /* 0x000fe200000000ff */
[----:B------:R-:W-:Y:S01]  /*1e50*/  VIADD R3, R3, UR20 ;  /* 0x0000001403037c36 */ /* 0x000fe20008000000 */
[----:B------:R-:W-:Y:S01]  /*1e60*/  F2FP.F16.F32.PACK_AB R25, R27, R26 ;  /* 0x0000001a1b19723e */ /* 0x000fe200000000ff */
[----:B------:R-:W-:Y:S01]  /*1e70*/  VIADD R4, R4, UR20 ;  /* 0x0000001404047c36 */ /* 0x000fe20008000000 */
[----:B------:R-:W-:Y:S01]  /*1e80*/  F2FP.F16.F32.PACK_AB R65, R67, R66 ;  /* 0x000000424341723e */ /* 0x000fe200000000ff */
[----:B------:R-:W-:Y:S01]  /*1e90*/  VOTEU.ANY UP0, P0 ;  /* 0x00000000003f7886 */ /* 0x000fe20000000100 */
[----:B------:R-:W-:Y:S01]  /*1ea0*/  F2FP.F16.F32.PACK_AB R26, R29, R28 ;  /* 0x0000001c1d1a723e */ /* 0x000fe200000000ff */
[----:B------:R-:W-:Y:S01]  /*1eb0*/  VOTEU.ANY UP1, P0 ;  /* 0x00000000003f7886 */ /* 0x000fe20000020100 */
[----:B------:R-:W-:Y:S02]  /*1ec0*/  F2FP.F16.F32.PACK_AB R27, R31, R30 ;  /* 0x0000001e1f1b723e */ /* 0x000fe400000000ff */
[----:B------:R-:W-:Y:S01]  /*1ed0*/  F2FP.F16.F32.PACK_AB R32, R33, R32 ;  /* 0x000000202120723e */ /* 0x000fe200000000ff */
[----:B---3--:R-:W-:Y:S01]  /*1ee0*/  @UP0 UMOV UR6, UR32 ;  /* 0x0000002000060c82 */ /* 0x008fe20008000000 */
[----:B------:R-:W-:Y:S01]  /*1ef0*/  LOP3.LUT R0, R0, 0x60, RZ, 0x3c, !PT ;  /* 0x0000006000007812 */ /* 0x000fe200078e3cff */
[----:B------:R-:W-:Y:S01]  /*1f00*/  @UP0 UMOV UR7, UR33 ;  /* 0x0000002100070c82 */ /* 0x000fe20008000000 */
[----:B------:R-:W-:-:S02]  /*1f10*/  F2FP.F16.F32.PACK_AB R66, R69, R68 ;  /* 0x000000444542723e */ /* 0x000fc400000000ff */
[----:B------:R-:W-:Y:S01]  /*1f20*/  F2FP.F16.F32.PACK_AB R67, R71, R70 ;  /* 0x000000464743723e */ /* 0x000fe200000000ff */
[----:B------:R-:W-:Y:S01]  /*1f30*/  VIADD R0, R0, UR20 ;  /* 0x0000001400007c36 */ /* 0x000fe20008000000 */
[----:B------:R-:W-:Y:S01]  /*1f40*/  F2FP.F16.F32.PACK_AB R72, R73, R72 ;  /* 0x000000484948723e */ /* 0x000fe200000000ff */
[----:B------:R-:W1:Y:S02]  /*1f50*/  @!P2 SYNCS.CCTL.IV [UR20+0x14008] ;  /* 0x01400800ff00a9b1 */ /* 0x000e640008000014 */
[----:B-1----:R-:W-:Y:S01]  /*1f60*/  BAR.SYNC.DEFER_BLOCKING 0x0 ;  /* 0x0000000000007b1d */ /* 0x002fe20000010000 */
[----:B------:R-:W-:Y:S02]  /*1f70*/  F2FP.F16.F32.PACK_AB R33, R35, R34 ;  /* 0x000000222321723e */ /* 0x000fe400000000ff */
[----:B------:R-:W-:Y:S02]  /*1f80*/  F2FP.F16.F32.PACK_AB R73, R75, R74 ;  /* 0x0000004a4b49723e */ /* 0x000fe400000000ff */
[----:B------:R-:W-:-:S02]  /*1f90*/  F2FP.F16.F32.PACK_AB R34, R37, R36 ;  /* 0x000000242522723e */ /* 0x000fc400000000ff */
[----:B------:R-:W-:Y:S02]  /*1fa0*/  F2FP.F16.F32.PACK_AB R35, R39, R38 ;  /* 0x000000262723723e */ /* 0x000fe400000000ff */
[----:B------:R-:W-:Y:S02]  /*1fb0*/  F2FP.F16.F32.PACK_AB R40, R41, R40 ;  /* 0x000000282928723e */ /* 0x000fe400000000ff */
[----:B------:R-:W-:Y:S02]  /*1fc0*/  F2FP.F16.F32.PACK_AB R74, R77, R76 ;  /* 0x0000004c4d4a723e */ /* 0x000fe400000000ff */
[----:B------:R-:W-:Y:S02]  /*1fd0*/  F2FP.F16.F32.PACK_AB R75, R79, R78 ;  /* 0x0000004e4f4b723e */ /* 0x000fe400000000ff */
[----:B------:R-:W-:Y:S02]  /*1fe0*/  F2FP.F16.F32.PACK_AB R80, R81, R80 ;  /* 0x000000505150723e */ /* 0x000fe400000000ff */
[----:B------:R-:W-:-:S02]  /*1ff0*/  F2FP.F16.F32.PACK_AB R41, R43, R42 ;  /* 0x0000002a2b29723e */ /* 0x000fc400000000ff */
[----:B------:R-:W-:Y:S02]  /*2000*/  F2FP.F16.F32.PACK_AB R81, R83, R82 ;  /* 0x000000525351723e */ /* 0x000fe400000000ff */
[----:B------:R-:W-:Y:S02]  /*2010*/  F2FP.F16.F32.PACK_AB R42, R45, R44 ;  /* 0x0000002c2d2a723e */ /* 0x000fe400000000ff */
[----:B------:R-:W-:Y:S01]  /*2020*/  F2FP.F16.F32.PACK_AB R43, R47, R46 ;  /* 0x0000002e2f2b723e */ /* 0x000fe200000000ff */
[----:B------:R-:W1:Y:S02]  /*2030*/  @!P2 SYNCS.CCTL.IV [UR20+0x14010] ;  /* 0x01401000ff00a9b1 */ /* 0x000e640008000014 */
[----:B-1----:R-:W-:Y:S01]  /*2040*/  BAR.SYNC.DEFER_BLOCKING 0x0 ;  /* 0x0000000000007b1d */ /* 0x002fe20000010000 */
[----:B------:R-:W-:Y:S02]  /*2050*/  F2FP.F16.F32.PACK_AB R48, R49, R48 ;  /* 0x000000303130723e */ /* 0x000fe400000000ff */
[----:B------:R-:W-:-:S02]  /*2060*/  F2FP.F16.F32.PACK_AB R82, R85, R84 ;  /* 0x000000545552723e */ /* 0x000fc400000000ff */
[----:B------:R-:W-:Y:S02]  /*2070*/  F2FP.F16.F32.PACK_AB R83, R87, R86 ;  /* 0x000000565753723e */ /* 0x000fe400000000ff */
[----:B------:R-:W-:Y:S02]  /*2080*/  F2FP.F16.F32.PACK_AB R49, R51, R50 ;  /* 0x000000323331723e */ /* 0x000fe400000000ff */
[----:B------:R-:W-:Y:S02]  /*2090*/  F2FP.F16.F32.PACK_AB R50, R53, R52 ;  /* 0x000000343532723e */ /* 0x000fe400000000ff */
[----:B------:R-:W-:Y:S01]  /*20a0*/  F2FP.F16.F32.PACK_AB R51, R55, R54 ;  /* 0x000000363733723e */ /* 0x000fe200000000ff */
[----:B------:R-:W1:Y:S02]  /*20b0*/  @!P2 SYNCS.CCTL.IV [UR20+0x14018] ;  /* 0x01401800ff00a9b1 */ /* 0x000e640008000014 */
[----:B-1----:R-:W-:Y:S04]  /*20c0*/  STSM.16.M88.4 [R2], R56 ;  /* 0x0000003802007844 */ /* 0x002fe80000000200 */
[----:B------:R-:W-:Y:S04]  /*20d0*/  STSM.16.M88.4 [R2+0x4000], R24 ;  /* 0x0040001802007844 */ /* 0x000fe80000000200 */
[----:B------:R-:W-:Y:S04]  /*20e0*/  STSM.16.M88.4 [R3], R64 ;  /* 0x0000004003007844 */ /* 0x000fe80000000200 */
[----:B------:R-:W-:Y:S04]  /*20f0*/  STSM.16.M88.4 [R3+0x4000], R32 ;  /* 0x0040002003007844 */ /* 0x000fe80000000200 */
[----:B------:R-:W-:Y:S04]  /*2100*/  STSM.16.M88.4 [R4], R72 ;  /* 0x0000004804007844 */ /* 0x000fe80000000200 */
[----:B------:R-:W-:Y:S04]  /*2110*/  STSM.16.M88.4 [R4+0x4000], R40 ;  /* 0x0040002804007844 */ /* 0x000fe80000000200 */
[----:B------:R-:W-:Y:S04]  /*2120*/  STSM.16.M88.4 [R0], R80 ;  /* 0x0000005000007844 */ /* 0x000fe80000000200 */
[----:B------:R-:W-:Y:S01]  /*2130*/  STSM.16.M88.4 [R0+0x4000], R48 ;  /* 0x0040003000007844 */ /* 0x000fe20000000200 */
[----:B------:R1:W-:Y:S06]  /*2140*/  MEMBAR.ALL.CTA ;  /* 0x0000000000007992 */ /* 0x0003ec0000008000 */
[----:B-1----:R-:W1:Y:S02]  /*2150*/  FENCE.VIEW.ASYNC.S ;  /* 0x00000000000073c6 */ /* 0x002e640000000000 */
[----:B-1----:R-:W-:Y:S06]  /*2160*/  BAR.SYNC.DEFER_BLOCKING 0x0 ;  /* 0x0000000000007b1d */ /* 0x002fec0000010000 */
[----:B------:R1:W-:Y:S01]  /*2170*/  @UP1 UTMASTG.2D [UR20], [UR6] ;  /* 0x00000014060013b5 */ /* 0x0003e20008008000 */
[----:B------:R0:W-:Y:S01]  /*2180*/  UTMACMDFLUSH ;  /* 0x00000000000079b7 */ /* 0x0001e20000000000 */
[----:B------:R-:W-:-:S04]  /*2190*/  DEPBAR.LE SB0, 0x0 ;  /* 0x000080000000791a */ /* 0x000fc80000000000 */
[----:B------:R-:W-:Y:S06]  /*21a0*/  BAR.SYNC.DEFER_BLOCKING 0x0 ;  /* 0x0000000000007b1d */ /* 0x000fec0000010000 */
[----:B-1----:R-:W-:Y:S05]  /*21b0*/  EXIT ;  /* 0x000000000000794d */ /* 0x002fea0003800000 */
.L_x_48:
[----:B------:R-:W1:Y:S02]  /*21c0*/  SYNCS.PHASECHK.TRANS64.TRYWAIT P0, [UR18+0x14000], R3 ;  /* 0x01400003ff0075a7 */ /* 0x000e640008000152 */
[----:B-1----:R-:W-:Y:S05]  /*21d0*/  @!P0 BRA `(.L_x_48) ;  /* 0xfffffffc00f88947 */ /* 0x002fea000383ffff */
[----:B------:R-:W-:Y:S05]  /*21e0*/  BRA `(.L_x_50) ;  /* 0xfffffff800347947 */ /* 0x000fea000383ffff */
.L_x_51:
[----:B------:R-:W-:-:S00]  /*21f0*/  BRA `(.L_x_51) ;  /* 0xfffffffc00fc7947 */ /* 0x000fc0000383ffff */
[----:B------:R-:W-:-:S00]  /*2200*/  NOP ;  /* 0x0000000000007918 */ /* 0x000fc00000000000 */
[----:B------:R-:W-:-:S00]  /*2210*/  NOP ;  /* 0x0000000000007918 */ /* 0x000fc00000000000 */
[----:B------:R-:W-:-:S00]  /*2220*/  NOP ;  /* 0x0000000000007918 */ /* 0x000fc00000000000 */
[----:B------:R-:W-:-:S00]  /*2230*/  NOP ;  /* 0x0000000000007918 */ /* 0x000fc00000000000 */
[----:B------:R-:W-:-:S00]  /*2240*/  NOP ;  /* 0x0000000000007918 */ /* 0x000fc00000000000 */
[----:B------:R-:W-:-:S00]  /*2250*/  NOP ;  /* 0x0000000000007918 */ /* 0x000fc00000000000 */
[----:B------:R-:W-:-:S00]  /*2260*/  NOP ;  /* 0x0000000000007918 */ /* 0x000fc00000000000 */
[----:B------:R-:W-:-:S00]  /*2270*/  NOP ;  /* 0x0000000000007918 */ /* 0x000fc00000000000 */
.L_x_52:


//--------------------- .nv.shared.gluon_wgmma    --------------------------
	.section	.nv.shared.gluon_wgmma,"aw",@nobits
	.sectionflags	@""
	.align	16
	.zero		1024


//--------------------- .nv.shared.reserved.0     --------------------------
	.section	.nv.shared.reserved.0,"aw",@nobits
	.weak		__nv_reservedSMEM_offset_0_alias
	.size		__nv_reservedSMEM_offset_0_alias, 0, 0
	.other		__nv_reservedSMEM_offset_0_alias,@"STO_CUDA_RESERVED_SHARED STV_DEFAULT"
__nv_reservedSMEM_offset_0_alias:
	.zero		0


//--------------------- .nv.constant0.gluon_wgmma --------------------------
	.section	.nv.constant0.gluon_wgmma,"a",@progbits
	.sectionflags	@""
	.align	4
.nv.constant0.gluon_wgmma:
	.zero		608


//--------------------- SYMBOLS --------------------------

	.type		.nv.reservedSmem.offset0,@object
	.size		.nv.reservedSmem.offset0,0x4
